// auto-generated by cutlass_sweep.gemm — config: {"arch": "sm_100", "cluster_m": 1, "cluster_n": 1, "dtype": "e5m2", "stages": 3, "tile_k": 128, "tile_m": 64, "tile_n": 128}
#include "cutlass/cutlass.h"
#include "cutlass/gemm/collective/collective_builder.hpp"
#include "cutlass/gemm/device/gemm_universal_adapter.h"
#include "cutlass/gemm/kernel/gemm_universal.hpp"
#include "cutlass/epilogue/collective/collective_builder.hpp"

using ElemA = cutlass::float_e5m2_t;
using ElemB = cutlass::float_e5m2_t;
using ElemCD = cutlass::float_e5m2_t;
using Acc  = float;
using TileShape    = cute::Shape<cute::_64, cute::_128, cute::_128>;
using ClusterShape = cute::Shape<cute::_1, cute::_1, cute::_1>;

using CollectiveEpilogue = typename cutlass::epilogue::collective::CollectiveBuilder<
    cutlass::arch::Sm100, cutlass::arch::OpClassTensorOp,
    TileShape, ClusterShape,
    cutlass::epilogue::collective::EpilogueTileAuto,
    Acc, Acc,
    ElemCD, cutlass::layout::RowMajor, 128 / cutlass::sizeof_bits<ElemCD>::value,
    ElemCD, cutlass::layout::RowMajor, 128 / cutlass::sizeof_bits<ElemCD>::value,
    cutlass::epilogue::collective::EpilogueScheduleAuto
  >::CollectiveOp;

using CollectiveMainloop = typename cutlass::gemm::collective::CollectiveBuilder<
    cutlass::arch::Sm100, cutlass::arch::OpClassTensorOp,
    ElemA, cutlass::layout::RowMajor, 128 / cutlass::sizeof_bits<ElemA>::value,
    ElemB, cutlass::layout::ColumnMajor, 128 / cutlass::sizeof_bits<ElemB>::value,
    Acc,
    TileShape, ClusterShape,
    cutlass::gemm::collective::StageCount<3>,
    cutlass::gemm::collective::KernelScheduleAuto
  >::CollectiveOp;

using GemmKernel = cutlass::gemm::kernel::GemmUniversal<
    cute::Shape<int,int,int,int>,
    CollectiveMainloop,
    CollectiveEpilogue
>;
using Gemm = cutlass::gemm::device::GemmUniversalAdapter<GemmKernel>;

// Force the device kernel symbol into the cubin without needing a host main.
auto* _anchor = &cutlass::device_kernel<GemmKernel>;


// ===== COMPILED SASS (sm_100a) =====

	.target	sm_100a

	.elftype	@"ET_EXEC"


//--------------------- .note.nv.tkinfo           --------------------------
	.section	.note.nv.tkinfo,"",@"SHT_NOTE"
	.sectionflags	@"SHF_NOTE_NV_TKINFO"
	.tkinfo
        /*0018*/ 	.word	0x00000002
        /*0030*/ 	.string	""
        /*0030*/ 	.string	"ptxas"
        /*0030*/ 	.string	"Cuda compilation tools, release 13.0, V13.0.88"
        /*0030*/ 	.string	"Build cuda_13.0.r13.0/compiler.36424714_0"
        /*0030*/ 	.string	"-arch sm_100a -m 64 "



//--------------------- .note.nv.cuinfo           --------------------------
	.section	.note.nv.cuinfo,"",@"SHT_NOTE"
	.sectionflags	@"SHF_NOTE_NV_CUINFO"
        /*0018*/ 	.short	0x0002
        /*001a*/ 	.short	0x0064
        /*001c*/ 	.short	0x0082
	.zero		2


//--------------------- .nv.info                  --------------------------
	.section	.nv.info,"",@"SHT_CUDA_INFO"
	.align	4


	//----- nvinfo : EIATTR_REGCOUNT
	.align		4
        /*0000*/ 	.byte	0x04, 0x2f
        /*0002*/ 	.short	(.L_19 - .L_18)
	.align		4
.L_18:
        /*0004*/ 	.word	index@(_ZN7cutlass13device_kernelINS_4gemm6kernel13GemmUniversalIN4cute5tupleIJiiiiEEENS1_10collective13CollectiveMmaINS1_35MainloopSm100TmaUmmaWarpSpecializedILi3ELi2ELi4ENS5_IJNS4_1CILi1EEESB_SB_EEEEENS5_IJNSA_ILi64EEENSA_ILi128EEESF_EEENS_12float_e5m2_tENS5_IJlSB_lEEESH_SI_NS4_8TiledMMAINS4_8MMA_AtomIJNS4_10MMA_TraitsINS4_19SM100_MMA_F8F6F4_SSEJSH_SH_fSE_SF_NS4_17integral_constantINS4_4UMMA5MajorELSP_0EEESQ_NSN_INSO_7ScaleInELSR_0EEESS_EEEEEENS4_6LayoutISC_NS5_IJNSA_ILi0EEESW_SW_EEEEENS5_IJNS4_10UnderscoreESZ_SZ_EEEEENS4_13SM90_TMA_LOADENS4_14ComposedLayoutINS4_7SwizzleILi3ELi4ELi3EEENS4_18smem_ptr_flag_bitsILi8EEENSV_INS5_IJNSA_ILi8EEESF_EEENS5_IJSF_SB_EEEEEEEvNS4_8identityES12_S1C_vS1D_EENS_8epilogue10collective18CollectiveEpilogueINS1F_23Sm100TmaWarpSpecializedILi2ELi2ELi32ELb0ELb0EEEJSG_NS5_IJNSV_ISE_SB_EES1K_EEESH_SI_SH_SI_NS1F_6fusion15FusionCallbacksIS1J_NS1M_17LinearCombinationISH_fSH_fLNS_15FloatRoundStyleE2EEESG_S1L_JEEENS4_5SM1004TMEM4LOAD26SM100_TMEM_LOAD_16dp32b32xES12_NS13_INS14_ILi2ELi4ELi3EEES17_NSV_INS5_IJS18_SE_EEENS5_IJSE_SB_EEEEEEENS4_39AutoVectorizingCopyWithAssumedAlignmentILi128EEENS4_14SM90_TMA_STOREES20_S22_S22_EEEvvEEEEvNT_6ParamsE)
        /*0008*/ 	.word	0x00000080


	//----- nvinfo : EIATTR_FRAME_SIZE
	.align		4
.L_19:
        /*000c*/ 	.byte	0x04, 0x11
        /*000e*/ 	.short	(.L_21 - .L_20)
	.align		4
.L_20:
        /*0010*/ 	.word	index@($__internal_2_$__cuda_sm10x_tcgen05_guardrail_trap_unallocated_columns_being_dealloced)
        /*0014*/ 	.word	0x00000000


	//----- nvinfo : EIATTR_FRAME_SIZE
	.align		4
.L_21:
        /*0018*/ 	.byte	0x04, 0x11
        /*001a*/ 	.short	(.L_23 - .L_22)
	.align		4
.L_22:
        /*001c*/ 	.word	index@($__internal_1_$__cuda_sm10x_tcgen05_guardrail_trap_phase_invalid_during_alloc)
        /*0020*/ 	.word	0x00000000


	//----- nvinfo : EIATTR_FRAME_SIZE
	.align		4
.L_23:
        /*0024*/ 	.byte	0x04, 0x11
        /*0026*/ 	.short	(.L_25 - .L_24)
	.align		4
.L_24:
        /*0028*/ 	.word	index@($__internal_0_$__cuda_sm10x_tcgen05_guardrail_trap_col_being_dealloced_not_returned_by_alloc)
        /*002c*/ 	.word	0x00000000


	//----- nvinfo : EIATTR_FRAME_SIZE
	.align		4
.L_25:
        /*0030*/ 	.byte	0x04, 0x11
        /*0032*/ 	.short	(.L_27 - .L_26)
	.align		4
.L_26:
        /*0034*/ 	.word	index@(_ZN7cutlass13device_kernelINS_4gemm6kernel13GemmUniversalIN4cute5tupleIJiiiiEEENS1_10collective13CollectiveMmaINS1_35MainloopSm100TmaUmmaWarpSpecializedILi3ELi2ELi4ENS5_IJNS4_1CILi1EEESB_SB_EEEEENS5_IJNSA_ILi64EEENSA_ILi128EEESF_EEENS_12float_e5m2_tENS5_IJlSB_lEEESH_SI_NS4_8TiledMMAINS4_8MMA_AtomIJNS4_10MMA_TraitsINS4_19SM100_MMA_F8F6F4_SSEJSH_SH_fSE_SF_NS4_17integral_constantINS4_4UMMA5MajorELSP_0EEESQ_NSN_INSO_7ScaleInELSR_0EEESS_EEEEEENS4_6LayoutISC_NS5_IJNSA_ILi0EEESW_SW_EEEEENS5_IJNS4_10UnderscoreESZ_SZ_EEEEENS4_13SM90_TMA_LOADENS4_14ComposedLayoutINS4_7SwizzleILi3ELi4ELi3EEENS4_18smem_ptr_flag_bitsILi8EEENSV_INS5_IJNSA_ILi8EEESF_EEENS5_IJSF_SB_EEEEEEEvNS4_8identityES12_S1C_vS1D_EENS_8epilogue10collective18CollectiveEpilogueINS1F_23Sm100TmaWarpSpecializedILi2ELi2ELi32ELb0ELb0EEEJSG_NS5_IJNSV_ISE_SB_EES1K_EEESH_SI_SH_SI_NS1F_6fusion15FusionCallbacksIS1J_NS1M_17LinearCombinationISH_fSH_fLNS_15FloatRoundStyleE2EEESG_S1L_JEEENS4_5SM1004TMEM4LOAD26SM100_TMEM_LOAD_16dp32b32xES12_NS13_INS14_ILi2ELi4ELi3EEES17_NSV_INS5_IJS18_SE_EEENS5_IJSE_SB_EEEEEEENS4_39AutoVectorizingCopyWithAssumedAlignmentILi128EEENS4_14SM90_TMA_STOREES20_S22_S22_EEEvvEEEEvNT_6ParamsE)
        /*0038*/ 	.word	0x00000000


	//----- nvinfo : EIATTR_MIN_STACK_SIZE
	.align		4
.L_27:
        /*003c*/ 	.byte	0x04, 0x12
        /*003e*/ 	.short	(.L_29 - .L_28)
	.align		4
.L_28:
        /*0040*/ 	.word	index@(_ZN7cutlass13device_kernelINS_4gemm6kernel13GemmUniversalIN4cute5tupleIJiiiiEEENS1_10collective13CollectiveMmaINS1_35MainloopSm100TmaUmmaWarpSpecializedILi3ELi2ELi4ENS5_IJNS4_1CILi1EEESB_SB_EEEEENS5_IJNSA_ILi64EEENSA_ILi128EEESF_EEENS_12float_e5m2_tENS5_IJlSB_lEEESH_SI_NS4_8TiledMMAINS4_8MMA_AtomIJNS4_10MMA_TraitsINS4_19SM100_MMA_F8F6F4_SSEJSH_SH_fSE_SF_NS4_17integral_constantINS4_4UMMA5MajorELSP_0EEESQ_NSN_INSO_7ScaleInELSR_0EEESS_EEEEEENS4_6LayoutISC_NS5_IJNSA_ILi0EEESW_SW_EEEEENS5_IJNS4_10UnderscoreESZ_SZ_EEEEENS4_13SM90_TMA_LOADENS4_14ComposedLayoutINS4_7SwizzleILi3ELi4ELi3EEENS4_18smem_ptr_flag_bitsILi8EEENSV_INS5_IJNSA_ILi8EEESF_EEENS5_IJSF_SB_EEEEEEEvNS4_8identityES12_S1C_vS1D_EENS_8epilogue10collective18CollectiveEpilogueINS1F_23Sm100TmaWarpSpecializedILi2ELi2ELi32ELb0ELb0EEEJSG_NS5_IJNSV_ISE_SB_EES1K_EEESH_SI_SH_SI_NS1F_6fusion15FusionCallbacksIS1J_NS1M_17LinearCombinationISH_fSH_fLNS_15FloatRoundStyleE2EEESG_S1L_JEEENS4_5SM1004TMEM4LOAD26SM100_TMEM_LOAD_16dp32b32xES12_NS13_INS14_ILi2ELi4ELi3EEES17_NSV_INS5_IJS18_SE_EEENS5_IJSE_SB_EEEEEEENS4_39AutoVectorizingCopyWithAssumedAlignmentILi128EEENS4_14SM90_TMA_STOREES20_S22_S22_EEEvvEEEEvNT_6ParamsE)
        /*0044*/ 	.word	0x00000000
.L_29:


//--------------------- .nv.compat                --------------------------
	.section	.nv.compat,"",@"SHT_CUDA_COMPAT_INFO"
	.align	4
        /*0000*/ 	.byte	0x02, 0x09, 0x01, 0x00, 0x02, 0x02, 0x02, 0x00, 0x02, 0x05, 0x05, 0x00, 0x03, 0x07, 0x01, 0x01
        /*0010*/ 	.byte	0x02, 0x03, 0x01, 0x00, 0x02, 0x06, 0x01, 0x00, 0x04, 0x0b, 0x08, 0x00, 0x09, 0x00, 0x00, 0x00
        /*0020*/ 	.byte	0x00, 0x00, 0x00, 0x00


//--------------------- .nv.info._ZN7cutlass13device_kernelINS_4gemm6kernel13GemmUniversalIN4cute5tupleIJiiiiEEENS1_10collective13CollectiveMmaINS1_35MainloopSm100TmaUmmaWarpSpecializedILi3ELi2ELi4ENS5_IJNS4_1CILi1EEESB_SB_EEEEENS5_IJNSA_ILi64EEENSA_ILi128EEESF_EEENS_12float_e5m2_tENS5_IJlSB_lEEESH_SI_NS4_8TiledMMAINS4_8MMA_AtomIJNS4_10MMA_TraitsINS4_19SM100_MMA_F8F6F4_SSEJSH_SH_fSE_SF_NS4_17integral_constantINS4_4UMMA5MajorELSP_0EEESQ_NSN_INSO_7ScaleInELSR_0EEESS_EEEEEENS4_6LayoutISC_NS5_IJNSA_ILi0EEESW_SW_EEEEENS5_IJNS4_10UnderscoreESZ_SZ_EEEEENS4_13SM90_TMA_LOADENS4_14ComposedLayoutINS4_7SwizzleILi3ELi4ELi3EEENS4_18smem_ptr_flag_bitsILi8EEENSV_INS5_IJNSA_ILi8EEESF_EEENS5_IJSF_SB_EEEEEEEvNS4_8identityES12_S1C_vS1D_EENS_8epilogue10collective18CollectiveEpilogueINS1F_23Sm100TmaWarpSpecializedILi2ELi2ELi32ELb0ELb0EEEJSG_NS5_IJNSV_ISE_SB_EES1K_EEESH_SI_SH_SI_NS1F_6fusion15FusionCallbacksIS1J_NS1M_17LinearCombinationISH_fSH_fLNS_15FloatRoundStyleE2EEESG_S1L_JEEENS4_5SM1004TMEM4LOAD26SM100_TMEM_LOAD_16dp32b32xES12_NS13_INS14_ILi2ELi4ELi3EEES17_NSV_INS5_IJS18_SE_EEENS5_IJSE_SB_EEEEEEENS4_39AutoVectorizingCopyWithAssumedAlignmentILi128EEENS4_14SM90_TMA_STOREES20_S22_S22_EEEvvEEEEvNT_6ParamsE --------------------------
	.section	.nv.info._ZN7cutlass13device_kernelINS_4gemm6kernel13GemmUniversalIN4cute5tupleIJiiiiEEENS1_10collective13CollectiveMmaINS1_35MainloopSm100TmaUmmaWarpSpecializedILi3ELi2ELi4ENS5_IJNS4_1CILi1EEESB_SB_EEEEENS5_IJNSA_ILi64EEENSA_ILi128EEESF_EEENS_12float_e5m2_tENS5_IJlSB_lEEESH_SI_NS4_8TiledMMAINS4_8MMA_AtomIJNS4_10MMA_TraitsINS4_19SM100_MMA_F8F6F4_SSEJSH_SH_fSE_SF_NS4_17integral_constantINS4_4UMMA5MajorELSP_0EEESQ_NSN_INSO_7ScaleInELSR_0EEESS_EEEEEENS4_6LayoutISC_NS5_IJNSA_ILi0EEESW_SW_EEEEENS5_IJNS4_10UnderscoreESZ_SZ_EEEEENS4_13SM90_TMA_LOADENS4_14ComposedLayoutINS4_7SwizzleILi3ELi4ELi3EEENS4_18smem_ptr_flag_bitsILi8EEENSV_INS5_IJNSA_ILi8EEESF_EEENS5_IJSF_SB_EEEEEEEvNS4_8identityES12_S1C_vS1D_EENS_8epilogue10collective18CollectiveEpilogueINS1F_23Sm100TmaWarpSpecializedILi2ELi2ELi32ELb0ELb0EEEJSG_NS5_IJNSV_ISE_SB_EES1K_EEESH_SI_SH_SI_NS1F_6fusion15FusionCallbacksIS1J_NS1M_17LinearCombinationISH_fSH_fLNS_15FloatRoundStyleE2EEESG_S1L_JEEENS4_5SM1004TMEM4LOAD26SM100_TMEM_LOAD_16dp32b32xES12_NS13_INS14_ILi2ELi4ELi3EEES17_NSV_INS5_IJS18_SE_EEENS5_IJSE_SB_EEEEEEENS4_39AutoVectorizingCopyWithAssumedAlignmentILi128EEENS4_14SM90_TMA_STOREES20_S22_S22_EEEvvEEEEvNT_6ParamsE,"",@"SHT_CUDA_INFO"
	.sectionflags	@""
	.align	4


	//----- nvinfo : EIATTR_CUDA_API_VERSION
	.align		4
        /*0000*/ 	.byte	0x04, 0x37
        /*0002*/ 	.short	(.L_31 - .L_30)
.L_30:
        /*0004*/ 	.word	0x00000082


	//----- nvinfo : EIATTR_KPARAM_INFO
	.align		4
.L_31:
        /*0008*/ 	.byte	0x04, 0x17
        /*000a*/ 	.short	(.L_33 - .L_32)
.L_32:
        /*000c*/ 	.word	0x00000000
        /*0010*/ 	.short	0x0000
        /*0012*/ 	.short	0x0000
        /*0014*/ 	.byte	0x00, 0xf0, 0x01, 0x20


	//----- nvinfo : EIATTR_AT_ENTRY_FRAGMENTS
	.align		4
.L_33:
        /*0018*/ 	.byte	0x04, 0x4f
        /*001a*/ 	.short	(.L_35 - .L_34)


	//   ....[0]....
.L_34:
        /*001c*/ 	.word	0x00000006


	//----- nvinfo : EIATTR_RESERVED_SMEM_USED
	.align		4
.L_35:
        /*0020*/ 	.byte	0x01, 0x41
	.zero		2


	//----- nvinfo : EIATTR_SPARSE_MMA_MASK
	.align		4
        /*0024*/ 	.byte	0x03, 0x50
        /*0026*/ 	.short	0x0000


	//----- nvinfo : EIATTR_TCGEN05_1CTA_USED
	.align		4
        /*0028*/ 	.byte	0x01, 0x51
	.zero		2


	//----- nvinfo : EIATTR_MAXREG_COUNT
	.align		4
        /*002c*/ 	.byte	0x03, 0x1b
        /*002e*/ 	.short	0x00ff


	//----- nvinfo : EIATTR_NUM_BARRIERS
	.align		4
        /*0030*/ 	.byte	0x02, 0x4c
        /*0032*/ 	.byte	0x07
	.zero		1


	//----- nvinfo : EIATTR_EXTERNS
	.align		4
        /*0034*/ 	.byte	0x04, 0x0f
        /*0036*/ 	.short	(.L_37 - .L_36)


	//   ....[0]....
	.align		4
.L_36:
        /*0038*/ 	.word	index@(__assertfail)


	//----- nvinfo : EIATTR_MERCURY_ISA_VERSION
	.align		4
.L_37:
        /*003c*/ 	.byte	0x03, 0x5f
        /*003e*/ 	.short	0x0101


	//----- nvinfo : EIATTR_INT_WARP_WIDE_INSTR_OFFSETS
	.align		4
        /*0040*/ 	.byte	0x04, 0x31
        /*0042*/ 	.short	(.L_39 - .L_38)


	//   ....[0]....
.L_38:
        /*0044*/ 	.word	0x00001d90


	//   ....[1]....
        /*0048*/ 	.word	0x000037b0


	//   ....[2]....
        /*004c*/ 	.word	0x000037d0


	//   ....[3]....
        /*0050*/ 	.word	0x00003800


	//   ....[4]....
        /*0054*/ 	.word	0x00004130


	//   ....[5]....
        /*0058*/ 	.word	0x000041a0


	//   ....[6]....
        /*005c*/ 	.word	0x00004380


	//   ....[7]....
        /*0060*/ 	.word	0x000044e0


	//----- nvinfo : EIATTR_COOP_GROUP_MASK_REGIDS
	.align		4
.L_39:
        /*0064*/ 	.byte	0x04, 0x29
        /*0066*/ 	.short	(.L_41 - .L_40)


	//   ....[0]....
.L_40:
        /*0068*/ 	.word	0xffffffff


	//   ....[1]....
        /*006c*/ 	.word	0xffffffff


	//   ....[2]....
        /*0070*/ 	.word	0xffffffff


	//   ....[3]....
        /*0074*/ 	.word	0xffffffff


	//   ....[4]....
        /*0078*/ 	.word	0xffffffff


	//   ....[5]....
        /*007c*/ 	.word	0xffffffff


	//   ....[6]....
        /*0080*/ 	.word	0xffffffff


	//   ....[7]....
        /*0084*/ 	.word	0xffffffff


	//   ....[8]....
        /*0088*/ 	.word	0xffffffff


	//   ....[9]....
        /*008c*/ 	.word	0xffffffff


	//   ....[10]....
        /*0090*/ 	.word	0xffffffff


	//   ....[11]....
        /*0094*/ 	.word	0xffffffff


	//   ....[12]....
        /*0098*/ 	.word	0xffffffff


	//----- nvinfo : EIATTR_COOP_GROUP_INSTR_OFFSETS
	.align		4
.L_41:
        /*009c*/ 	.byte	0x04, 0x28
        /*009e*/ 	.short	(.L_43 - .L_42)


	//   ....[0]....
.L_42:
        /*00a0*/ 	.word	0x00000090


	//   ....[1]....
        /*00a4*/ 	.word	0x000004d0


	//   ....[2]....
        /*00a8*/ 	.word	0x00000620


	//   ....[3]....
        /*00ac*/ 	.word	0x00000780


	//   ....[4]....
        /*00b0*/ 	.word	0x00000880


	//   ....[5]....
        /*00b4*/ 	.word	0x000009f0


	//   ....[6]....
        /*00b8*/ 	.word	0x00000b90


	//   ....[7]....
        /*00bc*/ 	.word	0x00001c70


	//   ....[8]....
        /*00c0*/ 	.word	0x000029c0


	//   ....[9]....
        /*00c4*/ 	.word	0x00002bd0


	//   ....[10]....
        /*00c8*/ 	.word	0x00002c00


	//   ....[11]....
        /*00cc*/ 	.word	0x00003690


	//   ....[12]....
        /*00d0*/ 	.word	0x000038c0


	//----- nvinfo : EIATTR_VRC_CTA_INIT_COUNT
	.align		4
.L_43:
        /*00d4*/ 	.byte	0x02, 0x4a
        /*00d6*/ 	.byte	0x80
	.zero		1


	//----- nvinfo : EIATTR_SYSCALL_OFFSETS
	.align		4
        /*00d8*/ 	.byte	0x04, 0x46
        /*00da*/ 	.short	(.L_45 - .L_44)


	//   ....[0]....
.L_44:
        /*00dc*/ 	.word	0x00004f20


	//   ....[1]....
        /*00e0*/ 	.word	0x00005060


	//   ....[2]....
        /*00e4*/ 	.word	0x00005860


	//   ....[3]....
        /*00e8*/ 	.word	0x000065f0


	//----- nvinfo : EIATTR_MBARRIER_INSTR_OFFSETS
	.align		4
.L_45:
        /*00ec*/ 	.byte	0x04, 0x39
        /*00ee*/ 	.short	(.L_47 - .L_46)


	//   ....[0]....
.L_46:
        /*00f0*/ 	.word	0x000005b0
        /*00f4*/ 	.word	0x000000ff
        /*00f8*/ 	.word	0x00000000
        /*00fc*/ 	.short	0x0100
        /*00fe*/ 	.byte	0x05
	.zero		1


	//   ....[1]....
        /*0100*/ 	.word	0x000005c0
        /*0104*/ 	.word	0x000000ff
        /*0108*/ 	.word	0x00000018
        /*010c*/ 	.short	0x0100
        /*010e*/ 	.byte	0x05
	.zero		1


	//   ....[2]....
        /*0110*/ 	.word	0x000005d0
        /*0114*/ 	.word	0x000000ff
        /*0118*/ 	.word	0x00000008
        /*011c*/ 	.short	0x0100
        /*011e*/ 	.byte	0x05
	.zero		1


	//   ....[3]....
        /*0120*/ 	.word	0x000005e0
        /*0124*/ 	.word	0x000000ff
        /*0128*/ 	.word	0x00000020
        /*012c*/ 	.short	0x0100
        /*012e*/ 	.byte	0x05
	.zero		1


	//   ....[4]....
        /*0130*/ 	.word	0x000005f0
        /*0134*/ 	.word	0x000000ff
        /*0138*/ 	.word	0x00000010
        /*013c*/ 	.short	0x0100
        /*013e*/ 	.byte	0x05
	.zero		1


	//   ....[5]....
        /*0140*/ 	.word	0x00000600
        /*0144*/ 	.word	0x000000ff
        /*0148*/ 	.word	0x00000028
        /*014c*/ 	.short	0x0100
        /*014e*/ 	.byte	0x05
	.zero		1


	//   ....[6]....
        /*0150*/ 	.word	0x00000730
        /*0154*/ 	.word	0x000000ff
        /*0158*/ 	.word	0x00000030
        /*015c*/ 	.short	0x0100
        /*015e*/ 	.byte	0x07
	.zero		1


	//   ....[7]....
        /*0160*/ 	.word	0x00000740
        /*0164*/ 	.word	0x000000ff
        /*0168*/ 	.word	0x00000040
        /*016c*/ 	.short	0x0100
        /*016e*/ 	.byte	0x07
	.zero		1


	//   ....[8]....
        /*0170*/ 	.word	0x00000750
        /*0174*/ 	.word	0x000000ff
        /*0178*/ 	.word	0x00000038
        /*017c*/ 	.short	0x0100
        /*017e*/ 	.byte	0x07
	.zero		1


	//   ....[9]....
        /*0180*/ 	.word	0x00000760
        /*0184*/ 	.word	0x000000ff
        /*0188*/ 	.word	0x00000048
        /*018c*/ 	.short	0x0100
        /*018e*/ 	.byte	0x07
	.zero		1


	//   ....[10]....
        /*0190*/ 	.word	0x00000850
        /*0194*/ 	.word	0x000000ff
        /*0198*/ 	.word	0x00000050
        /*019c*/ 	.short	0x0100
        /*019e*/ 	.byte	0x05
	.zero		1


	//   ....[11]....
        /*01a0*/ 	.word	0x00000860
        /*01a4*/ 	.word	0x000000ff
        /*01a8*/ 	.word	0x00000058
        /*01ac*/ 	.short	0x0100
        /*01ae*/ 	.byte	0x05
	.zero		1


	//   ....[12]....
        /*01b0*/ 	.word	0x000009a0
        /*01b4*/ 	.word	0x000000ff
        /*01b8*/ 	.word	0x00000060
        /*01bc*/ 	.short	0x0100
        /*01be*/ 	.byte	0x05
	.zero		1


	//   ....[13]....
        /*01c0*/ 	.word	0x000009b0
        /*01c4*/ 	.word	0x000000ff
        /*01c8*/ 	.word	0x00000070
        /*01cc*/ 	.short	0x0100
        /*01ce*/ 	.byte	0x05
	.zero		1


	//   ....[14]....
        /*01d0*/ 	.word	0x000009c0
        /*01d4*/ 	.word	0x000000ff
        /*01d8*/ 	.word	0x00000068
        /*01dc*/ 	.short	0x0100
        /*01de*/ 	.byte	0x05
	.zero		1


	//   ....[15]....
        /*01e0*/ 	.word	0x000009d0
        /*01e4*/ 	.word	0x000000ff
        /*01e8*/ 	.word	0x00000078
        /*01ec*/ 	.short	0x0100
        /*01ee*/ 	.byte	0x05
	.zero		1


	//   ....[16]....
        /*01f0*/ 	.word	0x00000b00
        /*01f4*/ 	.word	0x000000ff
        /*01f8*/ 	.word	0x00000080
        /*01fc*/ 	.short	0x0100
        /*01fe*/ 	.byte	0x07
	.zero		1


	//   ....[17]....
        /*0200*/ 	.word	0x00000b10
        /*0204*/ 	.word	0x000000ff
        /*0208*/ 	.word	0x000000a0
        /*020c*/ 	.short	0x0100
        /*020e*/ 	.byte	0x07
	.zero		1


	//   ....[18]....
        /*0210*/ 	.word	0x00000b20
        /*0214*/ 	.word	0x000000ff
        /*0218*/ 	.word	0x00000088
        /*021c*/ 	.short	0x0100
        /*021e*/ 	.byte	0x07
	.zero		1


	//   ....[19]....
        /*0220*/ 	.word	0x00000b30
        /*0224*/ 	.word	0x000000ff
        /*0228*/ 	.word	0x000000a8
        /*022c*/ 	.short	0x0100
        /*022e*/ 	.byte	0x07
	.zero		1


	//   ....[20]....
        /*0230*/ 	.word	0x00000b40
        /*0234*/ 	.word	0x000000ff
        /*0238*/ 	.word	0x00000090
        /*023c*/ 	.short	0x0100
        /*023e*/ 	.byte	0x07
	.zero		1


	//   ....[21]....
        /*0240*/ 	.word	0x00000b50
        /*0244*/ 	.word	0x000000ff
        /*0248*/ 	.word	0x000000b0
        /*024c*/ 	.short	0x0100
        /*024e*/ 	.byte	0x07
	.zero		1


	//   ....[22]....
        /*0250*/ 	.word	0x00000b60
        /*0254*/ 	.word	0x000000ff
        /*0258*/ 	.word	0x00000098
        /*025c*/ 	.short	0x0100
        /*025e*/ 	.byte	0x07
	.zero		1


	//   ....[23]....
        /*0260*/ 	.word	0x00000b70
        /*0264*/ 	.word	0x000000ff
        /*0268*/ 	.word	0x000000b8
        /*026c*/ 	.short	0x0100
        /*026e*/ 	.byte	0x07
	.zero		1


	//   ....[24]....
        /*0270*/ 	.word	0x00000c60
        /*0274*/ 	.word	0x000000ff
        /*0278*/ 	.word	0x000000c0
        /*027c*/ 	.short	0x0100
        /*027e*/ 	.byte	0x05
	.zero		1


	//   ....[25]....
        /*0280*/ 	.word	0x00000c70
        /*0284*/ 	.word	0x000000ff
        /*0288*/ 	.word	0x000000d0
        /*028c*/ 	.short	0x0100
        /*028e*/ 	.byte	0x05
	.zero		1


	//   ....[26]....
        /*0290*/ 	.word	0x00000c80
        /*0294*/ 	.word	0x000000ff
        /*0298*/ 	.word	0x000000c8
        /*029c*/ 	.short	0x0100
        /*029e*/ 	.byte	0x05
	.zero		1


	//   ....[27]....
        /*02a0*/ 	.word	0x00000c90
        /*02a4*/ 	.word	0x000000ff
        /*02a8*/ 	.word	0x000000d8
        /*02ac*/ 	.short	0x0100
        /*02ae*/ 	.byte	0x05
	.zero		1


	//   ....[28]....
        /*02b0*/ 	.word	0x00001570
        /*02b4*/ 	.word	0x00000003
        /*02b8*/ 	.word	0x000000d0
        /*02bc*/ 	.short	0x010a
        /*02be*/ 	.byte	0xff
	.zero		1


	//   ....[29]....
        /*02c0*/ 	.word	0x000015a0
        /*02c4*/ 	.word	0x00000003
        /*02c8*/ 	.word	0x000000c0
        /*02cc*/ 	.short	0x0101
        /*02ce*/ 	.byte	0xff
	.zero		1


	//   ....[30]....
        /*02d0*/ 	.word	0x00001670
        /*02d4*/ 	.word	0x000000ff
        /*02d8*/ 	.word	0x00000018
        /*02dc*/ 	.short	0x010a
        /*02de*/ 	.byte	0x08
	.zero		1


	//   ....[31]....
        /*02e0*/ 	.word	0x00001710
        /*02e4*/ 	.word	0x000000ff
        /*02e8*/ 	.word	0x00000018
        /*02ec*/ 	.short	0x010a
        /*02ee*/ 	.byte	0x21
	.zero		1


	//   ....[32]....
        /*02f0*/ 	.word	0x00001860
        /*02f4*/ 	.word	0x000000ff
        /*02f8*/ 	.word	0x00000018
        /*02fc*/ 	.short	0x010a
        /*02fe*/ 	.byte	0x08
	.zero		1


	//   ....[33]....
        /*0300*/ 	.word	0x00001970
        /*0304*/ 	.word	0x000000ff
        /*0308*/ 	.word	0x00000058
        /*030c*/ 	.short	0x0101
        /*030e*/ 	.byte	0x04
	.zero		1


	//   ....[34]....
        /*0310*/ 	.word	0x00001990
        /*0314*/ 	.word	0x000000ff
        /*0318*/ 	.word	0x00000018
        /*031c*/ 	.short	0x010a
        /*031e*/ 	.byte	0x08
	.zero		1


	//   ....[35]....
        /*0320*/ 	.word	0x00001a10
        /*0324*/ 	.word	0x000000ff
        /*0328*/ 	.word	0x00000018
        /*032c*/ 	.short	0x010a
        /*032e*/ 	.byte	0x11
	.zero		1


	//   ....[36]....
        /*0330*/ 	.word	0x00001b60
        /*0334*/ 	.word	0x000000ff
        /*0338*/ 	.word	0x00000018
        /*033c*/ 	.short	0x010a
        /*033e*/ 	.byte	0x08
	.zero		1


	//   ....[37]....
        /*0340*/ 	.word	0x00001ca0
        /*0344*/ 	.word	0x00000002
        /*0348*/ 	.word	0x00000060
        /*034c*/ 	.short	0x010a
        /*034e*/ 	.byte	0xff
	.zero		1


	//   ....[38]....
        /*0350*/ 	.word	0x00001d60
        /*0354*/ 	.word	0x00000002
        /*0358*/ 	.word	0x00000000
        /*035c*/ 	.short	0x0101
        /*035e*/ 	.byte	0xff
	.zero		1


	//   ....[39]....
        /*0360*/ 	.word	0x000022c0
        /*0364*/ 	.word	0x000000ff
        /*0368*/ 	.word	0x00000000
        /*036c*/ 	.short	0x010a
        /*036e*/ 	.byte	0x05
	.zero		1


	//   ....[40]....
        /*0370*/ 	.word	0x00002350
        /*0374*/ 	.word	0x000000ff
        /*0378*/ 	.word	0x00000000
        /*037c*/ 	.short	0x010a
        /*037e*/ 	.byte	0x05
	.zero		1


	//   ....[41]....
        /*0380*/ 	.word	0x000023f0
        /*0384*/ 	.word	0x00000000
        /*0388*/ 	.word	0x00000000
        /*038c*/ 	.short	0x010a
        /*038e*/ 	.byte	0xff
	.zero		1


	//   ....[42]....
        /*0390*/ 	.word	0x00002510
        /*0394*/ 	.word	0x00000000
        /*0398*/ 	.word	0x000000c0
        /*039c*/ 	.short	0x010a
        /*039e*/ 	.byte	0xff
	.zero		1


	//   ....[43]....
        /*03a0*/ 	.word	0x00002570
        /*03a4*/ 	.word	0x00000004
        /*03a8*/ 	.word	0x00000000
        /*03ac*/ 	.short	0x0101
        /*03ae*/ 	.byte	0xff
	.zero		1


	//   ....[44]....
        /*03b0*/ 	.word	0x00002590
        /*03b4*/ 	.word	0x000000ff
        /*03b8*/ 	.word	0x00000070
        /*03bc*/ 	.short	0x010a
        /*03be*/ 	.byte	0x05
	.zero		1


	//   ....[45]....
        /*03c0*/ 	.word	0x000026b0
        /*03c4*/ 	.word	0x00000000
        /*03c8*/ 	.word	0x00000060
        /*03cc*/ 	.short	0x010a
        /*03ce*/ 	.byte	0xff
	.zero		1


	//   ....[46]....
        /*03d0*/ 	.word	0x000027c0
        /*03d4*/ 	.word	0x00000000
        /*03d8*/ 	.word	0x00000000
        /*03dc*/ 	.short	0x0101
        /*03de*/ 	.byte	0xff
	.zero		1


	//   ....[47]....
        /*03e0*/ 	.word	0x00002850
        /*03e4*/ 	.word	0x000000ff
        /*03e8*/ 	.word	0x00000070
        /*03ec*/ 	.short	0x0106
        /*03ee*/ 	.byte	0x05
	.zero		1


	//   ....[48]....
        /*03f0*/ 	.word	0x00002870
        /*03f4*/ 	.word	0x000000ff
        /*03f8*/ 	.word	0x00000070
        /*03fc*/ 	.short	0x010a
        /*03fe*/ 	.byte	0x05
	.zero		1


	//   ....[49]....
        /*0400*/ 	.word	0x00002900
        /*0404*/ 	.word	0x000000ff
        /*0408*/ 	.word	0x00000070
        /*040c*/ 	.short	0x0106
        /*040e*/ 	.byte	0x04
	.zero		1


	//   ....[50]....
        /*0410*/ 	.word	0x00002940
        /*0414*/ 	.word	0x00000000
        /*0418*/ 	.word	0x00000070
        /*041c*/ 	.short	0x010a
        /*041e*/ 	.byte	0xff
	.zero		1


	//   ....[51]....
        /*0420*/ 	.word	0x00002e80
        /*0424*/ 	.word	0x00000000
        /*0428*/ 	.word	0x00000060
        /*042c*/ 	.short	0x010a
        /*042e*/ 	.byte	0xff
	.zero		1


	//   ....[52]....
        /*0430*/ 	.word	0x00002f80
        /*0434*/ 	.word	0x00000003
        /*0438*/ 	.word	0x00000000
        /*043c*/ 	.short	0x0101
        /*043e*/ 	.byte	0xff
	.zero		1


	//   ....[53]....
        /*0440*/ 	.word	0x00002f90
        /*0444*/ 	.word	0x000000ff
        /*0448*/ 	.word	0x00000000
        /*044c*/ 	.short	0x010a
        /*044e*/ 	.byte	0x06
	.zero		1


	//   ....[54]....
        /*0450*/ 	.word	0x00003010
        /*0454*/ 	.word	0x000000ff
        /*0458*/ 	.word	0x000000a0
        /*045c*/ 	.short	0x010a
        /*045e*/ 	.byte	0x07
	.zero		1


	//   ....[55]....
        /*0460*/ 	.word	0x000030f0
        /*0464*/ 	.word	0x000000ff
        /*0468*/ 	.word	0x00000000
        /*046c*/ 	.short	0x010a
        /*046e*/ 	.byte	0x06
	.zero		1


	//   ....[56]....
        /*0470*/ 	.word	0x00003220
        /*0474*/ 	.word	0x000000ff
        /*0478*/ 	.word	0x00000000
        /*047c*/ 	.short	0x010a
        /*047e*/ 	.byte	0x1a
	.zero		1


	//   ....[57]....
        /*0480*/ 	.word	0x000034c0
        /*0484*/ 	.word	0x000000ff
        /*0488*/ 	.word	0x00000000
        /*048c*/ 	.short	0x010a
        /*048e*/ 	.byte	0x06
	.zero		1


	//   ....[58]....
        /*0490*/ 	.word	0x00003550
        /*0494*/ 	.word	0x000000ff
        /*0498*/ 	.word	0x00000000
        /*049c*/ 	.short	0x010a
        /*049e*/ 	.byte	0x06
	.zero		1


	//   ....[59]....
        /*04a0*/ 	.word	0x000035e0
        /*04a4*/ 	.word	0x000000ff
        /*04a8*/ 	.word	0x00000000
        /*04ac*/ 	.short	0x010a
        /*04ae*/ 	.byte	0x06
	.zero		1


	//   ....[60]....
        /*04b0*/ 	.word	0x00003670
        /*04b4*/ 	.word	0x000000ff
        /*04b8*/ 	.word	0x00000000
        /*04bc*/ 	.short	0x010a
        /*04be*/ 	.byte	0x07
	.zero		1


	//   ....[61]....
        /*04c0*/ 	.word	0x00003ad0
        /*04c4*/ 	.word	0x00000000
        /*04c8*/ 	.word	0x00000060
        /*04cc*/ 	.short	0x010a
        /*04ce*/ 	.byte	0xff
	.zero		1


	//   ....[62]....
        /*04d0*/ 	.word	0x00003b90
        /*04d4*/ 	.word	0x00000000
        /*04d8*/ 	.word	0x00000000
        /*04dc*/ 	.short	0x0101
        /*04de*/ 	.byte	0xff
	.zero		1


	//   ....[63]....
        /*04e0*/ 	.word	0x00003eb0
        /*04e4*/ 	.word	0x000000ff
        /*04e8*/ 	.word	0x00000058
        /*04ec*/ 	.short	0x010a
        /*04ee*/ 	.byte	0x07
	.zero		1


	//   ....[64]....
        /*04f0*/ 	.word	0x000040a0
        /*04f4*/ 	.word	0x000000ff
        /*04f8*/ 	.word	0x00000040
        /*04fc*/ 	.short	0x010a
        /*04fe*/ 	.byte	0x07
	.zero		1


	//   ....[65]....
        /*0500*/ 	.word	0x00004270
        /*0504*/ 	.word	0x000000ff
        /*0508*/ 	.word	0x00000030
        /*050c*/ 	.short	0x010b
        /*050e*/ 	.byte	0x07
	.zero		1


	//   ....[66]....
        /*0510*/ 	.word	0x000042e0
        /*0514*/ 	.word	0x000000ff
        /*0518*/ 	.word	0x00000000
        /*051c*/ 	.short	0x0101
        /*051e*/ 	.byte	0x08
	.zero		1


	//   ....[67]....
        /*0520*/ 	.word	0x00004310
        /*0524*/ 	.word	0x000000ff
        /*0528*/ 	.word	0x00000048
        /*052c*/ 	.short	0x010a
        /*052e*/ 	.byte	0x07
	.zero		1


	//   ....[68]....
        /*0530*/ 	.word	0x00004520
        /*0534*/ 	.word	0x000000ff
        /*0538*/ 	.word	0x00000038
        /*053c*/ 	.short	0x010b
        /*053e*/ 	.byte	0x07
	.zero		1


	//   ....[69]....
        /*0540*/ 	.word	0x00004540
        /*0544*/ 	.word	0x000000ff
        /*0548*/ 	.word	0x00000000
        /*054c*/ 	.short	0x0101
        /*054e*/ 	.byte	0x0d
	.zero		1


	//   ....[70]....
        /*0550*/ 	.word	0x00004570
        /*0554*/ 	.word	0x000000ff
        /*0558*/ 	.word	0x00000040
        /*055c*/ 	.short	0x010a
        /*055e*/ 	.byte	0x07
	.zero		1


	//   ....[71]....
        /*0560*/ 	.word	0x000045b0
        /*0564*/ 	.word	0x00000000
        /*0568*/ 	.word	0x00000048
        /*056c*/ 	.short	0x010a
        /*056e*/ 	.byte	0xff
	.zero		1


	//   ....[72]....
        /*0570*/ 	.word	0x000048f0
        /*0574*/ 	.word	0x00000000
        /*0578*/ 	.word	0x00000060
        /*057c*/ 	.short	0x010a
        /*057e*/ 	.byte	0xff
	.zero		1


	//   ....[73]....
        /*0580*/ 	.word	0x00004a00
        /*0584*/ 	.word	0x00000000
        /*0588*/ 	.word	0x00000000
        /*058c*/ 	.short	0x0101
        /*058e*/ 	.byte	0xff
	.zero		1


	//   ....[74]....
        /*0590*/ 	.word	0x00005450
        /*0594*/ 	.word	0x00000000
        /*0598*/ 	.word	0x00000030
        /*059c*/ 	.short	0x010a
        /*059e*/ 	.byte	0xff
	.zero		1


	//   ....[75]....
        /*05a0*/ 	.word	0x000054c0
        /*05a4*/ 	.word	0x00000071
        /*05a8*/ 	.word	0x00000080
        /*05ac*/ 	.short	0x010a
        /*05ae*/ 	.byte	0xff
	.zero		1


	//   ....[76]....
        /*05b0*/ 	.word	0x000055a0
        /*05b4*/ 	.word	0x00000000
        /*05b8*/ 	.word	0x00000030
        /*05bc*/ 	.short	0x010a
        /*05be*/ 	.byte	0xff
	.zero		1


	//   ....[77]....
        /*05c0*/ 	.word	0x000056e0
        /*05c4*/ 	.word	0x00000000
        /*05c8*/ 	.word	0x00000000
        /*05cc*/ 	.short	0x0101
        /*05ce*/ 	.byte	0xff
	.zero		1


	//   ....[78]....
        /*05d0*/ 	.word	0x00005740
        /*05d4*/ 	.word	0x00000071
        /*05d8*/ 	.word	0x00000080
        /*05dc*/ 	.short	0x010a
        /*05de*/ 	.byte	0xff
	.zero		1


	//   ....[79]....
        /*05e0*/ 	.word	0x00006290
        /*05e4*/ 	.word	0x00000020
        /*05e8*/ 	.word	0x00000030
        /*05ec*/ 	.short	0x010a
        /*05ee*/ 	.byte	0xff
	.zero		1


	//   ....[80]....
        /*05f0*/ 	.word	0x00006350
        /*05f4*/ 	.word	0x00000020
        /*05f8*/ 	.word	0x00000030
        /*05fc*/ 	.short	0x010a
        /*05fe*/ 	.byte	0xff
	.zero		1


	//   ....[81]....
        /*0600*/ 	.word	0x00006470
        /*0604*/ 	.word	0x00000003
        /*0608*/ 	.word	0x00000000
        /*060c*/ 	.short	0x0101
        /*060e*/ 	.byte	0xff
	.zero		1


	//   ....[82]....
        /*0610*/ 	.word	0x000068b0
        /*0614*/ 	.word	0x000000ff
        /*0618*/ 	.word	0x00000000
        /*061c*/ 	.short	0x0101
        /*061e*/ 	.byte	0x05
	.zero		1


	//   ....[83]....
        /*0620*/ 	.word	0x000070f0
        /*0624*/ 	.word	0x00000003
        /*0628*/ 	.word	0x000000d0
        /*062c*/ 	.short	0x010a
        /*062e*/ 	.byte	0xff
	.zero		1


	//   ....[84]....
        /*0630*/ 	.word	0x00007150
        /*0634*/ 	.word	0x00000002
        /*0638*/ 	.word	0x00000018
        /*063c*/ 	.short	0x010a
        /*063e*/ 	.byte	0xff
	.zero		1


	//   ....[85]....
        /*0640*/ 	.word	0x000071b0
        /*0644*/ 	.word	0x00000002
        /*0648*/ 	.word	0x00000018
        /*064c*/ 	.short	0x010a
        /*064e*/ 	.byte	0xff
	.zero		1


	//   ....[86]....
        /*0650*/ 	.word	0x00007200
        /*0654*/ 	.word	0x00000002
        /*0658*/ 	.word	0x00000060
        /*065c*/ 	.short	0x010a
        /*065e*/ 	.byte	0xff
	.zero		1


	//   ....[87]....
        /*0660*/ 	.word	0x00007260
        /*0664*/ 	.word	0x00000000
        /*0668*/ 	.word	0x00000000
        /*066c*/ 	.short	0x010a
        /*066e*/ 	.byte	0xff
	.zero		1


	//   ....[88]....
        /*0670*/ 	.word	0x000072c0
        /*0674*/ 	.word	0x00000000
        /*0678*/ 	.word	0x00000000
        /*067c*/ 	.short	0x010a
        /*067e*/ 	.byte	0xff
	.zero		1


	//   ....[89]....
        /*0680*/ 	.word	0x00007310
        /*0684*/ 	.word	0x00000000
        /*0688*/ 	.word	0x000000c0
        /*068c*/ 	.short	0x010a
        /*068e*/ 	.byte	0xff
	.zero		1


	//   ....[90]....
        /*0690*/ 	.word	0x00007370
        /*0694*/ 	.word	0x00000000
        /*0698*/ 	.word	0x00000070
        /*069c*/ 	.short	0x010a
        /*069e*/ 	.byte	0xff
	.zero		1


	//   ....[91]....
        /*06a0*/ 	.word	0x000073c0
        /*06a4*/ 	.word	0x00000000
        /*06a8*/ 	.word	0x00000060
        /*06ac*/ 	.short	0x010a
        /*06ae*/ 	.byte	0xff
	.zero		1


	//   ....[92]....
        /*06b0*/ 	.word	0x00007420
        /*06b4*/ 	.word	0x00000000
        /*06b8*/ 	.word	0x00000070
        /*06bc*/ 	.short	0x010a
        /*06be*/ 	.byte	0xff
	.zero		1


	//   ....[93]....
        /*06c0*/ 	.word	0x00007470
        /*06c4*/ 	.word	0x00000000
        /*06c8*/ 	.word	0x00000060
        /*06cc*/ 	.short	0x010a
        /*06ce*/ 	.byte	0xff
	.zero		1


	//   ....[94]....
        /*06d0*/ 	.word	0x000074d0
        /*06d4*/ 	.word	0x00000003
        /*06d8*/ 	.word	0x000000a0
        /*06dc*/ 	.short	0x010a
        /*06de*/ 	.byte	0xff
	.zero		1


	//   ....[95]....
        /*06e0*/ 	.word	0x00007530
        /*06e4*/ 	.word	0x00000000
        /*06e8*/ 	.word	0x00000000
        /*06ec*/ 	.short	0x010a
        /*06ee*/ 	.byte	0xff
	.zero		1


	//   ....[96]....
        /*06f0*/ 	.word	0x00007590
        /*06f4*/ 	.word	0x00000000
        /*06f8*/ 	.word	0x00000000
        /*06fc*/ 	.short	0x010a
        /*06fe*/ 	.byte	0xff
	.zero		1


	//   ....[97]....
        /*0700*/ 	.word	0x000075f0
        /*0704*/ 	.word	0x00000000
        /*0708*/ 	.word	0x00000000
        /*070c*/ 	.short	0x010a
        /*070e*/ 	.byte	0xff
	.zero		1


	//   ....[98]....
        /*0710*/ 	.word	0x00007650
        /*0714*/ 	.word	0x00000000
        /*0718*/ 	.word	0x00000000
        /*071c*/ 	.short	0x010a
        /*071e*/ 	.byte	0xff
	.zero		1


	//   ....[99]....
        /*0720*/ 	.word	0x000076b0
        /*0724*/ 	.word	0x00000000
        /*0728*/ 	.word	0x00000000
        /*072c*/ 	.short	0x010a
        /*072e*/ 	.byte	0xff
	.zero		1


	//   ....[100]....
        /*0730*/ 	.word	0x00007700
        /*0734*/ 	.word	0x00000000
        /*0738*/ 	.word	0x00000060
        /*073c*/ 	.short	0x010a
        /*073e*/ 	.byte	0xff
	.zero		1


	//   ....[101]....
        /*0740*/ 	.word	0x00007760
        /*0744*/ 	.word	0x00000000
        /*0748*/ 	.word	0x00000058
        /*074c*/ 	.short	0x010a
        /*074e*/ 	.byte	0xff
	.zero		1


	//   ....[102]....
        /*0750*/ 	.word	0x000077c0
        /*0754*/ 	.word	0x00000003
        /*0758*/ 	.word	0x00000040
        /*075c*/ 	.short	0x010a
        /*075e*/ 	.byte	0xff
	.zero		1


	//   ....[103]....
        /*0760*/ 	.word	0x00007820
        /*0764*/ 	.word	0x00000003
        /*0768*/ 	.word	0x00000048
        /*076c*/ 	.short	0x010a
        /*076e*/ 	.byte	0xff
	.zero		1


	//   ....[104]....
        /*0770*/ 	.word	0x00007880
        /*0774*/ 	.word	0x00000000
        /*0778*/ 	.word	0x00000040
        /*077c*/ 	.short	0x010a
        /*077e*/ 	.byte	0xff
	.zero		1


	//   ....[105]....
        /*0780*/ 	.word	0x000078d0
        /*0784*/ 	.word	0x00000000
        /*0788*/ 	.word	0x00000060
        /*078c*/ 	.short	0x010a
        /*078e*/ 	.byte	0xff
	.zero		1


	//   ....[106]....
        /*0790*/ 	.word	0x00007920
        /*0794*/ 	.word	0x00000000
        /*0798*/ 	.word	0x00000030
        /*079c*/ 	.short	0x010a
        /*079e*/ 	.byte	0xff
	.zero		1


	//   ....[107]....
        /*07a0*/ 	.word	0x00007970
        /*07a4*/ 	.word	0x00000071
        /*07a8*/ 	.word	0x00000080
        /*07ac*/ 	.short	0x010a
        /*07ae*/ 	.byte	0xff
	.zero		1


	//   ....[108]....
        /*07b0*/ 	.word	0x000079c0
        /*07b4*/ 	.word	0x00000020
        /*07b8*/ 	.word	0x00000030
        /*07bc*/ 	.short	0x010a
        /*07be*/ 	.byte	0xff
	.zero		1


	//----- nvinfo : EIATTR_NUM_MBARRIERS
	.align		4
.L_47:
        /*07c0*/ 	.byte	0x03, 0x38
        /*07c2*/ 	.short	0x001c


	//----- nvinfo : EIATTR_EXIT_INSTR_OFFSETS
	.align		4
        /*07c4*/ 	.byte	0x04, 0x1c
        /*07c6*/ 	.short	(.L_49 - .L_48)


	//   ....[0]....
.L_48:
        /*07c8*/ 	.word	0x00002420


	//   ....[1]....
        /*07cc*/ 	.word	0x00002910


	//   ....[2]....
        /*07d0*/ 	.word	0x00002970


	//   ....[3]....
        /*07d4*/ 	.word	0x000038d0


	//   ....[4]....
        /*07d8*/ 	.word	0x000045e0


	//   ....[5]....
        /*07dc*/ 	.word	0x00004620


	//   ....[6]....
        /*07e0*/ 	.word	0x000070e0


	//----- nvinfo : EIATTR_MAX_THREADS
	.align		4
.L_49:
        /*07e4*/ 	.byte	0x04, 0x05
        /*07e6*/ 	.short	(.L_51 - .L_50)
.L_50:
        /*07e8*/ 	.word	0x00000100
        /*07ec*/ 	.word	0x00000001
        /*07f0*/ 	.word	0x00000001


	//----- nvinfo : EIATTR_CRS_STACK_SIZE
	.align		4
.L_51:
        /*07f4*/ 	.byte	0x04, 0x1e
        /*07f6*/ 	.short	(.L_53 - .L_52)
.L_52:
        /*07f8*/ 	.word	0x00000000


	//----- nvinfo : EIATTR_CBANK_PARAM_SIZE
	.align		4
.L_53:
        /*07fc*/ 	.byte	0x03, 0x19
        /*07fe*/ 	.short	0x0800


	//----- nvinfo : EIATTR_PARAM_CBANK
	.align		4
        /*0800*/ 	.byte	0x04, 0x0a
        /*0802*/ 	.short	(.L_55 - .L_54)
	.align		4
.L_54:
        /*0804*/ 	.word	index@(.nv.constant0._ZN7cutlass13device_kernelINS_4gemm6kernel13GemmUniversalIN4cute5tupleIJiiiiEEENS1_10collective13CollectiveMmaINS1_35MainloopSm100TmaUmmaWarpSpecializedILi3ELi2ELi4ENS5_IJNS4_1CILi1EEESB_SB_EEEEENS5_IJNSA_ILi64EEENSA_ILi128EEESF_EEENS_12float_e5m2_tENS5_IJlSB_lEEESH_SI_NS4_8TiledMMAINS4_8MMA_AtomIJNS4_10MMA_TraitsINS4_19SM100_MMA_F8F6F4_SSEJSH_SH_fSE_SF_NS4_17integral_constantINS4_4UMMA5MajorELSP_0EEESQ_NSN_INSO_7ScaleInELSR_0EEESS_EEEEEENS4_6LayoutISC_NS5_IJNSA_ILi0EEESW_SW_EEEEENS5_IJNS4_10UnderscoreESZ_SZ_EEEEENS4_13SM90_TMA_LOADENS4_14ComposedLayoutINS4_7SwizzleILi3ELi4ELi3EEENS4_18smem_ptr_flag_bitsILi8EEENSV_INS5_IJNSA_ILi8EEESF_EEENS5_IJSF_SB_EEEEEEEvNS4_8identityES12_S1C_vS1D_EENS_8epilogue10collective18CollectiveEpilogueINS1F_23Sm100TmaWarpSpecializedILi2ELi2ELi32ELb0ELb0EEEJSG_NS5_IJNSV_ISE_SB_EES1K_EEESH_SI_SH_SI_NS1F_6fusion15FusionCallbacksIS1J_NS1M_17LinearCombinationISH_fSH_fLNS_15FloatRoundStyleE2EEESG_S1L_JEEENS4_5SM1004TMEM4LOAD26SM100_TMEM_LOAD_16dp32b32xES12_NS13_INS14_ILi2ELi4ELi3EEES17_NSV_INS5_IJS18_SE_EEENS5_IJSE_SB_EEEEEEENS4_39AutoVectorizingCopyWithAssumedAlignmentILi128EEENS4_14SM90_TMA_STOREES20_S22_S22_EEEvvEEEEvNT_6ParamsE)
        /*0808*/ 	.short	0x0380
        /*080a*/ 	.short	0x0800


	//----- nvinfo : EIATTR_SW_WAR
	.align		4
.L_55:
        /*080c*/ 	.byte	0x04, 0x36
        /*080e*/ 	.short	(.L_57 - .L_56)
.L_56:
        /*0810*/ 	.word	0x00000008
.L_57:


//--------------------- .nv.callgraph             --------------------------
	.section	.nv.callgraph,"",@"SHT_CUDA_CALLGRAPH"
	.align	4
	.sectionentsize	8
	.align		4
        /*0000*/ 	.word	0x00000000
	.align		4
        /*0004*/ 	.word	0xffffffff
	.align		4
        /*0008*/ 	.word	index@(_ZN7cutlass13device_kernelINS_4gemm6kernel13GemmUniversalIN4cute5tupleIJiiiiEEENS1_10collective13CollectiveMmaINS1_35MainloopSm100TmaUmmaWarpSpecializedILi3ELi2ELi4ENS5_IJNS4_1CILi1EEESB_SB_EEEEENS5_IJNSA_ILi64EEENSA_ILi128EEESF_EEENS_12float_e5m2_tENS5_IJlSB_lEEESH_SI_NS4_8TiledMMAINS4_8MMA_AtomIJNS4_10MMA_TraitsINS4_19SM100_MMA_F8F6F4_SSEJSH_SH_fSE_SF_NS4_17integral_constantINS4_4UMMA5MajorELSP_0EEESQ_NSN_INSO_7ScaleInELSR_0EEESS_EEEEEENS4_6LayoutISC_NS5_IJNSA_ILi0EEESW_SW_EEEEENS5_IJNS4_10UnderscoreESZ_SZ_EEEEENS4_13SM90_TMA_LOADENS4_14ComposedLayoutINS4_7SwizzleILi3ELi4ELi3EEENS4_18smem_ptr_flag_bitsILi8EEENSV_INS5_IJNSA_ILi8EEESF_EEENS5_IJSF_SB_EEEEEEEvNS4_8identityES12_S1C_vS1D_EENS_8epilogue10collective18CollectiveEpilogueINS1F_23Sm100TmaWarpSpecializedILi2ELi2ELi32ELb0ELb0EEEJSG_NS5_IJNSV_ISE_SB_EES1K_EEESH_SI_SH_SI_NS1F_6fusion15FusionCallbacksIS1J_NS1M_17LinearCombinationISH_fSH_fLNS_15FloatRoundStyleE2EEESG_S1L_JEEENS4_5SM1004TMEM4LOAD26SM100_TMEM_LOAD_16dp32b32xES12_NS13_INS14_ILi2ELi4ELi3EEES17_NSV_INS5_IJS18_SE_EEENS5_IJSE_SB_EEEEEEENS4_39AutoVectorizingCopyWithAssumedAlignmentILi128EEENS4_14SM90_TMA_STOREES20_S22_S22_EEEvvEEEEvNT_6ParamsE)
	.align		4
        /*000c*/ 	.word	index@(__assertfail)
	.align		4
        /*0010*/ 	.word	0x00000000
	.align		4
        /*0014*/ 	.word	0xfffffffe
	.align		4
        /*0018*/ 	.word	0x00000000
	.align		4
        /*001c*/ 	.word	0xfffffffd
	.align		4
        /*0020*/ 	.word	0x00000000
	.align		4
        /*0024*/ 	.word	0xfffffffc


//--------------------- .nv.constant4             --------------------------
	.section	.nv.constant4,"a",@progbits
	.align	8
	.align		8
.nv.constant4:
        /*0000*/ 	.dword	__assertfail
	.align		8
        /*0008*/ 	.dword	__unnamed_1
	.align		8
        /*0010*/ 	.dword	__unnamed_2
	.align		8
        /*0018*/ 	.dword	_ZN39_INTERNAL_e9e63ad9_4_k_cu_75db968d_90104cuda3std3__45__cpo5beginE
	.align		8
        /*0020*/ 	.dword	_ZN39_INTERNAL_e9e63ad9_4_k_cu_75db968d_90104cuda3std3__45__cpo3endE
	.align		8
        /*0028*/ 	.dword	_ZN39_INTERNAL_e9e63ad9_4_k_cu_75db968d_90104cuda3std3__45__cpo6cbeginE
	.align		8
        /*0030*/ 	.dword	_ZN39_INTERNAL_e9e63ad9_4_k_cu_75db968d_90104cuda3std3__45__cpo4cendE
	.align		8
        /*0038*/ 	.dword	_ZN39_INTERNAL_e9e63ad9_4_k_cu_75db968d_90104cuda3std3__441_GLOBAL__N__e9e63ad9_4_k_cu_75db968d_90106ignoreE
	.align		8
        /*0040*/ 	.dword	_ZN39_INTERNAL_e9e63ad9_4_k_cu_75db968d_90104cuda3std3__419piecewise_constructE
	.align		8
        /*0048*/ 	.dword	_ZN39_INTERNAL_e9e63ad9_4_k_cu_75db968d_90104cuda3std3__48in_placeE
	.align		8
        /*0050*/ 	.dword	_ZN39_INTERNAL_e9e63ad9_4_k_cu_75db968d_90104cuda3std6ranges3__45__cpo4swapE
	.align		8
        /*0058*/ 	.dword	_ZN39_INTERNAL_e9e63ad9_4_k_cu_75db968d_90104cuda3std6ranges3__45__cpo9iter_moveE
	.align		8
        /*0060*/ 	.dword	_ZN39_INTERNAL_e9e63ad9_4_k_cu_75db968d_90104cute7productE
	.align		8
        /*0068*/ 	.dword	_ZN39_INTERNAL_e9e63ad9_4_k_cu_75db968d_90104cute1_E
	.align		8
        /*0070*/ 	.dword	$str$25
	.align		8
        /*0078*/ 	.dword	$str$26
	.align		8
        /*0080*/ 	.dword	$str$27
	.align		8
        /*0088*/ 	.dword	$str$28


//--------------------- .text._ZN7cutlass13device_kernelINS_4gemm6kernel13GemmUniversalIN4cute5tupleIJiiiiEEENS1_10collective13CollectiveMmaINS1_35MainloopSm100TmaUmmaWarpSpecializedILi3ELi2ELi4ENS5_IJNS4_1CILi1EEESB_SB_EEEEENS5_IJNSA_ILi64EEENSA_ILi128EEESF_EEENS_12float_e5m2_tENS5_IJlSB_lEEESH_SI_NS4_8TiledMMAINS4_8MMA_AtomIJNS4_10MMA_TraitsINS4_19SM100_MMA_F8F6F4_SSEJSH_SH_fSE_SF_NS4_17integral_constantINS4_4UMMA5MajorELSP_0EEESQ_NSN_INSO_7ScaleInELSR_0EEESS_EEEEEENS4_6LayoutISC_NS5_IJNSA_ILi0EEESW_SW_EEEEENS5_IJNS4_10UnderscoreESZ_SZ_EEEEENS4_13SM90_TMA_LOADENS4_14ComposedLayoutINS4_7SwizzleILi3ELi4ELi3EEENS4_18smem_ptr_flag_bitsILi8EEENSV_INS5_IJNSA_ILi8EEESF_EEENS5_IJSF_SB_EEEEEEEvNS4_8identityES12_S1C_vS1D_EENS_8epilogue10collective18CollectiveEpilogueINS1F_23Sm100TmaWarpSpecializedILi2ELi2ELi32ELb0ELb0EEEJSG_NS5_IJNSV_ISE_SB_EES1K_EEESH_SI_SH_SI_NS1F_6fusion15FusionCallbacksIS1J_NS1M_17LinearCombinationISH_fSH_fLNS_15FloatRoundStyleE2EEESG_S1L_JEEENS4_5SM1004TMEM4LOAD26SM100_TMEM_LOAD_16dp32b32xES12_NS13_INS14_ILi2ELi4ELi3EEES17_NSV_INS5_IJS18_SE_EEENS5_IJSE_SB_EEEEEEENS4_39AutoVectorizingCopyWithAssumedAlignmentILi128EEENS4_14SM90_TMA_STOREES20_S22_S22_EEEvvEEEEvNT_6ParamsE --------------------------
	.section	.text._ZN7cutlass13device_kernelINS_4gemm6kernel13GemmUniversalIN4cute5tupleIJiiiiEEENS1_10collective13CollectiveMmaINS1_35MainloopSm100TmaUmmaWarpSpecializedILi3ELi2ELi4ENS5_IJNS4_1CILi1EEESB_SB_EEEEENS5_IJNSA_ILi64EEENSA_ILi128EEESF_EEENS_12float_e5m2_tENS5_IJlSB_lEEESH_SI_NS4_8TiledMMAINS4_8MMA_AtomIJNS4_10MMA_TraitsINS4_19SM100_MMA_F8F6F4_SSEJSH_SH_fSE_SF_NS4_17integral_constantINS4_4UMMA5MajorELSP_0EEESQ_NSN_INSO_7ScaleInELSR_0EEESS_EEEEEENS4_6LayoutISC_NS5_IJNSA_ILi0EEESW_SW_EEEEENS5_IJNS4_10UnderscoreESZ_SZ_EEEEENS4_13SM90_TMA_LOADENS4_14ComposedLayoutINS4_7SwizzleILi3ELi4ELi3EEENS4_18smem_ptr_flag_bitsILi8EEENSV_INS5_IJNSA_ILi8EEESF_EEENS5_IJSF_SB_EEEEEEEvNS4_8identityES12_S1C_vS1D_EENS_8epilogue10collective18CollectiveEpilogueINS1F_23Sm100TmaWarpSpecializedILi2ELi2ELi32ELb0ELb0EEEJSG_NS5_IJNSV_ISE_SB_EES1K_EEESH_SI_SH_SI_NS1F_6fusion15FusionCallbacksIS1J_NS1M_17LinearCombinationISH_fSH_fLNS_15FloatRoundStyleE2EEESG_S1L_JEEENS4_5SM1004TMEM4LOAD26SM100_TMEM_LOAD_16dp32b32xES12_NS13_INS14_ILi2ELi4ELi3EEES17_NSV_INS5_IJS18_SE_EEENS5_IJSE_SB_EEEEEEENS4_39AutoVectorizingCopyWithAssumedAlignmentILi128EEENS4_14SM90_TMA_STOREES20_S22_S22_EEEvvEEEEvNT_6ParamsE,"ax",@progbits
	.align	128
.text._ZN7cutlass13device_kernelINS_4gemm6kernel13GemmUniversalIN4cute5tupleIJiiiiEEENS1_10collective13CollectiveMmaINS1_35MainloopSm100TmaUmmaWarpSpecializedILi3ELi2ELi4ENS5_IJNS4_1CILi1EEESB_SB_EEEEENS5_IJNSA_ILi64EEENSA_ILi128EEESF_EEENS_12float_e5m2_tENS5_IJlSB_lEEESH_SI_NS4_8TiledMMAINS4_8MMA_AtomIJNS4_10MMA_TraitsINS4_19SM100_MMA_F8F6F4_SSEJSH_SH_fSE_SF_NS4_17integral_constantINS4_4UMMA5MajorELSP_0EEESQ_NSN_INSO_7ScaleInELSR_0EEESS_EEEEEENS4_6LayoutISC_NS5_IJNSA_ILi0EEESW_SW_EEEEENS5_IJNS4_10UnderscoreESZ_SZ_EEEEENS4_13SM90_TMA_LOADENS4_14ComposedLayoutINS4_7SwizzleILi3ELi4ELi3EEENS4_18smem_ptr_flag_bitsILi8EEENSV_INS5_IJNSA_ILi8EEESF_EEENS5_IJSF_SB_EEEEEEEvNS4_8identityES12_S1C_vS1D_EENS_8epilogue10collective18CollectiveEpilogueINS1F_23Sm100TmaWarpSpecializedILi2ELi2ELi32ELb0ELb0EEEJSG_NS5_IJNSV_ISE_SB_EES1K_EEESH_SI_SH_SI_NS1F_6fusion15FusionCallbacksIS1J_NS1M_17LinearCombinationISH_fSH_fLNS_15FloatRoundStyleE2EEESG_S1L_JEEENS4_5SM1004TMEM4LOAD26SM100_TMEM_LOAD_16dp32b32xES12_NS13_INS14_ILi2ELi4ELi3EEES17_NSV_INS5_IJS18_SE_EEENS5_IJSE_SB_EEEEEEENS4_39AutoVectorizingCopyWithAssumedAlignmentILi128EEENS4_14SM90_TMA_STOREES20_S22_S22_EEEvvEEEEvNT_6ParamsE:
        .type           _ZN7cutlass13device_kernelINS_4gemm6kernel13GemmUniversalIN4cute5tupleIJiiiiEEENS1_10collective13CollectiveMmaINS1_35MainloopSm100TmaUmmaWarpSpecializedILi3ELi2ELi4ENS5_IJNS4_1CILi1EEESB_SB_EEEEENS5_IJNSA_ILi64EEENSA_ILi128EEESF_EEENS_12float_e5m2_tENS5_IJlSB_lEEESH_SI_NS4_8TiledMMAINS4_8MMA_AtomIJNS4_10MMA_TraitsINS4_19SM100_MMA_F8F6F4_SSEJSH_SH_fSE_SF_NS4_17integral_constantINS4_4UMMA5MajorELSP_0EEESQ_NSN_INSO_7ScaleInELSR_0EEESS_EEEEEENS4_6LayoutISC_NS5_IJNSA_ILi0EEESW_SW_EEEEENS5_IJNS4_10UnderscoreESZ_SZ_EEEEENS4_13SM90_TMA_LOADENS4_14ComposedLayoutINS4_7SwizzleILi3ELi4ELi3EEENS4_18smem_ptr_flag_bitsILi8EEENSV_INS5_IJNSA_ILi8EEESF_EEENS5_IJSF_SB_EEEEEEEvNS4_8identityES12_S1C_vS1D_EENS_8epilogue10collective18CollectiveEpilogueINS1F_23Sm100TmaWarpSpecializedILi2ELi2ELi32ELb0ELb0EEEJSG_NS5_IJNSV_ISE_SB_EES1K_EEESH_SI_SH_SI_NS1F_6fusion15FusionCallbacksIS1J_NS1M_17LinearCombinationISH_fSH_fLNS_15FloatRoundStyleE2EEESG_S1L_JEEENS4_5SM1004TMEM4LOAD26SM100_TMEM_LOAD_16dp32b32xES12_NS13_INS14_ILi2ELi4ELi3EEES17_NSV_INS5_IJS18_SE_EEENS5_IJSE_SB_EEEEEEENS4_39AutoVectorizingCopyWithAssumedAlignmentILi128EEENS4_14SM90_TMA_STOREES20_S22_S22_EEEvvEEEEvNT_6ParamsE,@function
        .size           _ZN7cutlass13device_kernelINS_4gemm6kernel13GemmUniversalIN4cute5tupleIJiiiiEEENS1_10collective13CollectiveMmaINS1_35MainloopSm100TmaUmmaWarpSpecializedILi3ELi2ELi4ENS5_IJNS4_1CILi1EEESB_SB_EEEEENS5_IJNSA_ILi64EEENSA_ILi128EEESF_EEENS_12float_e5m2_tENS5_IJlSB_lEEESH_SI_NS4_8TiledMMAINS4_8MMA_AtomIJNS4_10MMA_TraitsINS4_19SM100_MMA_F8F6F4_SSEJSH_SH_fSE_SF_NS4_17integral_constantINS4_4UMMA5MajorELSP_0EEESQ_NSN_INSO_7ScaleInELSR_0EEESS_EEEEEENS4_6LayoutISC_NS5_IJNSA_ILi0EEESW_SW_EEEEENS5_IJNS4_10UnderscoreESZ_SZ_EEEEENS4_13SM90_TMA_LOADENS4_14ComposedLayoutINS4_7SwizzleILi3ELi4ELi3EEENS4_18smem_ptr_flag_bitsILi8EEENSV_INS5_IJNSA_ILi8EEESF_EEENS5_IJSF_SB_EEEEEEEvNS4_8identityES12_S1C_vS1D_EENS_8epilogue10collective18CollectiveEpilogueINS1F_23Sm100TmaWarpSpecializedILi2ELi2ELi32ELb0ELb0EEEJSG_NS5_IJNSV_ISE_SB_EES1K_EEESH_SI_SH_SI_NS1F_6fusion15FusionCallbacksIS1J_NS1M_17LinearCombinationISH_fSH_fLNS_15FloatRoundStyleE2EEESG_S1L_JEEENS4_5SM1004TMEM4LOAD26SM100_TMEM_LOAD_16dp32b32xES12_NS13_INS14_ILi2ELi4ELi3EEES17_NSV_INS5_IJS18_SE_EEENS5_IJSE_SB_EEEEEEENS4_39AutoVectorizingCopyWithAssumedAlignmentILi128EEENS4_14SM90_TMA_STOREES20_S22_S22_EEEvvEEEEvNT_6ParamsE,(.L_x_139 - _ZN7cutlass13device_kernelINS_4gemm6kernel13GemmUniversalIN4cute5tupleIJiiiiEEENS1_10collective13CollectiveMmaINS1_35MainloopSm100TmaUmmaWarpSpecializedILi3ELi2ELi4ENS5_IJNS4_1CILi1EEESB_SB_EEEEENS5_IJNSA_ILi64EEENSA_ILi128EEESF_EEENS_12float_e5m2_tENS5_IJlSB_lEEESH_SI_NS4_8TiledMMAINS4_8MMA_AtomIJNS4_10MMA_TraitsINS4_19SM100_MMA_F8F6F4_SSEJSH_SH_fSE_SF_NS4_17integral_constantINS4_4UMMA5MajorELSP_0EEESQ_NSN_INSO_7ScaleInELSR_0EEESS_EEEEEENS4_6LayoutISC_NS5_IJNSA_ILi0EEESW_SW_EEEEENS5_IJNS4_10UnderscoreESZ_SZ_EEEEENS4_13SM90_TMA_LOADENS4_14ComposedLayoutINS4_7SwizzleILi3ELi4ELi3EEENS4_18smem_ptr_flag_bitsILi8EEENSV_INS5_IJNSA_ILi8EEESF_EEENS5_IJSF_SB_EEEEEEEvNS4_8identityES12_S1C_vS1D_EENS_8epilogue10collective18CollectiveEpilogueINS1F_23Sm100TmaWarpSpecializedILi2ELi2ELi32ELb0ELb0EEEJSG_NS5_IJNSV_ISE_SB_EES1K_EEESH_SI_SH_SI_NS1F_6fusion15FusionCallbacksIS1J_NS1M_17LinearCombinationISH_fSH_fLNS_15FloatRoundStyleE2EEESG_S1L_JEEENS4_5SM1004TMEM4LOAD26SM100_TMEM_LOAD_16dp32b32xES12_NS13_INS14_ILi2ELi4ELi3EEES17_NSV_INS5_IJS18_SE_EEENS5_IJSE_SB_EEEEEEENS4_39AutoVectorizingCopyWithAssumedAlignmentILi128EEENS4_14SM90_TMA_STOREES20_S22_S22_EEEvvEEEEvNT_6ParamsE)
        .other          _ZN7cutlass13device_kernelINS_4gemm6kernel13GemmUniversalIN4cute5tupleIJiiiiEEENS1_10collective13CollectiveMmaINS1_35MainloopSm100TmaUmmaWarpSpecializedILi3ELi2ELi4ENS5_IJNS4_1CILi1EEESB_SB_EEEEENS5_IJNSA_ILi64EEENSA_ILi128EEESF_EEENS_12float_e5m2_tENS5_IJlSB_lEEESH_SI_NS4_8TiledMMAINS4_8MMA_AtomIJNS4_10MMA_TraitsINS4_19SM100_MMA_F8F6F4_SSEJSH_SH_fSE_SF_NS4_17integral_constantINS4_4UMMA5MajorELSP_0EEESQ_NSN_INSO_7ScaleInELSR_0EEESS_EEEEEENS4_6LayoutISC_NS5_IJNSA_ILi0EEESW_SW_EEEEENS5_IJNS4_10UnderscoreESZ_SZ_EEEEENS4_13SM90_TMA_LOADENS4_14ComposedLayoutINS4_7SwizzleILi3ELi4ELi3EEENS4_18smem_ptr_flag_bitsILi8EEENSV_INS5_IJNSA_ILi8EEESF_EEENS5_IJSF_SB_EEEEEEEvNS4_8identityES12_S1C_vS1D_EENS_8epilogue10collective18CollectiveEpilogueINS1F_23Sm100TmaWarpSpecializedILi2ELi2ELi32ELb0ELb0EEEJSG_NS5_IJNSV_ISE_SB_EES1K_EEESH_SI_SH_SI_NS1F_6fusion15FusionCallbacksIS1J_NS1M_17LinearCombinationISH_fSH_fLNS_15FloatRoundStyleE2EEESG_S1L_JEEENS4_5SM1004TMEM4LOAD26SM100_TMEM_LOAD_16dp32b32xES12_NS13_INS14_ILi2ELi4ELi3EEES17_NSV_INS5_IJS18_SE_EEENS5_IJSE_SB_EEEEEEENS4_39AutoVectorizingCopyWithAssumedAlignmentILi128EEENS4_14SM90_TMA_STOREES20_S22_S22_EEEvvEEEEvNT_6ParamsE,@"STO_CUDA_ENTRY STV_DEFAULT"
_ZN7cutlass13device_kernelINS_4gemm6kernel13GemmUniversalIN4cute5tupleIJiiiiEEENS1_10collective13CollectiveMmaINS1_35MainloopSm100TmaUmmaWarpSpecializedILi3ELi2ELi4ENS5_IJNS4_1CILi1EEESB_SB_EEEEENS5_IJNSA_ILi64EEENSA_ILi128EEESF_EEENS_12float_e5m2_tENS5_IJlSB_lEEESH_SI_NS4_8TiledMMAINS4_8MMA_AtomIJNS4_10MMA_TraitsINS4_19SM100_MMA_F8F6F4_SSEJSH_SH_fSE_SF_NS4_17integral_constantINS4_4UMMA5MajorELSP_0EEESQ_NSN_INSO_7ScaleInELSR_0EEESS_EEEEEENS4_6LayoutISC_NS5_IJNSA_ILi0EEESW_SW_EEEEENS5_IJNS4_10UnderscoreESZ_SZ_EEEEENS4_13SM90_TMA_LOADENS4_14ComposedLayoutINS4_7SwizzleILi3ELi4ELi3EEENS4_18smem_ptr_flag_bitsILi8EEENSV_INS5_IJNSA_ILi8EEESF_EEENS5_IJSF_SB_EEEEEEEvNS4_8identityES12_S1C_vS1D_EENS_8epilogue10collective18CollectiveEpilogueINS1F_23Sm100TmaWarpSpecializedILi2ELi2ELi32ELb0ELb0EEEJSG_NS5_IJNSV_ISE_SB_EES1K_EEESH_SI_SH_SI_NS1F_6fusion15FusionCallbacksIS1J_NS1M_17LinearCombinationISH_fSH_fLNS_15FloatRoundStyleE2EEESG_S1L_JEEENS4_5SM1004TMEM4LOAD26SM100_TMEM_LOAD_16dp32b32xES12_NS13_INS14_ILi2ELi4ELi3EEES17_NSV_INS5_IJS18_SE_EEENS5_IJSE_SB_EEEEEEENS4_39AutoVectorizingCopyWithAssumedAlignmentILi128EEENS4_14SM90_TMA_STOREES20_S22_S22_EEEvvEEEEvNT_6ParamsE:
[----:B------:R-:W1:Y:S01]  /*0000*/  LDC R1, c[0x0][0x37c] ;  /* 0x0000df00ff017b82 */ /* 0x000e620000000800 */
[----:B------:R-:W2:Y:S01]  /*0010*/  S2R R108, SR_TID.X ;  /* 0x00000000006c7919 */ /* 0x000ea20000002100 */
[----:B------:R-:W3:Y:S01]  /*0020*/  LDCU.64 UR4, c[0x0][0x890] ;  /* 0x00011200ff0477ac */ /* 0x000ee20008000a00 */
[----:B------:R-:W-:Y:S02]  /*0030*/  PRMT R95, RZ, 0x7610, R95 ;  /* 0x00007610ff5f7816 */ /* 0x000fe4000000005f */
[----:B------:R-:W-:Y:S01]  /*0040*/  ELECT P5, URZ, PT ;  /* 0x0000000000ff782f */ /* 0x000fe200038a0000 */
[----:B------:R-:W4:Y:S01]  /*0050*/  LDCU.64 UR46, c[0x0][0x358] ;  /* 0x00006b00ff2e77ac */ /* 0x000f220008000a00 */
[----:B---3--:R-:W-:-:S04]  /*0060*/  UISETP.NE.U32.AND UP0, UPT, UR4, URZ, UPT ;  /* 0x000000ff0400728c */ /* 0x008fc8000bf05070 */
[----:B------:R-:W-:Y:S01]  /*0070*/  UISETP.NE.AND.EX UP0, UPT, UR5, URZ, UPT, UP0 ;  /* 0x000000ff0500728c */ /* 0x000fe2000bf05300 */
[----:B--2---:R-:W-:-:S05]  /*0080*/  SHF.R.U32.HI R101, RZ, 0x5, R108 ;  /* 0x00000005ff657819 */ /* 0x004fca000001166c */
[----:B------:R-:W2:Y:S02]  /*0090*/  SHFL.IDX PT, R0, R101, RZ, 0x1f ;  /* 0x00001fff65007589 */ /* 0x000ea400000e0000 */
[----:B--2---:R-:W-:Y:S01]  /*00a0*/  R2UR UR8, R0 ;  /* 0x00000000000872ca */ /* 0x004fe200000e0000 */
[----:B-1--4-:R-:W-:-:S14]  /*00b0*/  BRA.U UP0, `(.L_x_0) ;  /* 0x00000001002c7547 */ /* 0x012fdc000b800000 */
[----:B------:R-:W1:Y:S02]  /*00c0*/  LDCU.64 UR6, c[0x0][0x888] ;  /* 0x00011100ff0677ac */ /* 0x000e640008000a00 */
[----:B-1----:R-:W-:-:S04]  /*00d0*/  UISETP.NE.U32.AND UP0, UPT, UR6, URZ, UPT ;  /* 0x000000ff0600728c */ /* 0x002fc8000bf05070 */
[----:B------:R-:W-:-:S09]  /*00e0*/  UISETP.NE.AND.EX UP0, UPT, UR7, URZ, UPT, UP0 ;  /* 0x000000ff0700728c */ /* 0x000fd2000bf05300 */
[----:B------:R-:W-:Y:S05]  /*00f0*/  BRA.U !UP0, `(.L_x_1) ;  /* 0x0000000108107547 */ /* 0x000fea000b800000 */
[----:B------:R-:W1:Y:S02]  /*0100*/  LDC.64 R2, c[0x0][0x888] ;  /* 0x00022200ff027b82 */ /* 0x000e640000000a00 */
[----:B-1----:R1:W5:Y:S01]  /*0110*/  LDG.E R49, desc[UR46][R2.64] ;  /* 0x0000002e02317981 */ /* 0x002362000c1e1900 */
[----:B------:R-:W-:Y:S01]  /*0120*/  HFMA2 R95, -RZ, RZ, 0, 5.9604644775390625e-08 ;  /* 0x00000001ff5f7431 */ /* 0x000fe200000001ff */
[----:B------:R-:W-:Y:S05]  /*0130*/  BRA `(.L_x_0) ;  /* 0x00000000000c7947 */ /* 0x000fea0003800000 */
.L_x_1:
[----:B------:R-:W1:Y:S01]  /*0140*/  LDCU UR6, c[0x0][0x880] ;  /* 0x00011000ff0677ac */ /* 0x000e620008000800 */
[----:B------:R-:W-:Y:S01]  /*0150*/  HFMA2 R95, -RZ, RZ, 0, 5.9604644775390625e-08 ;  /* 0x00000001ff5f7431 */ /* 0x000fe200000001ff */
[----:B-1----:R-:W-:-:S07]  /*0160*/  MOV R49, UR6 ;  /* 0x0000000600317c02 */ /* 0x002fce0008000f00 */
.L_x_0:
[----:B------:R-:W2:Y:S02]  /*0170*/  LDCU.64 UR6, c[0x0][0x8b0] ;  /* 0x00011600ff0677ac */ /* 0x000ea40008000a00 */
[----:B--2---:R-:W-:-:S04]  /*0180*/  UISETP.NE.U32.AND UP0, UPT, UR6, URZ, UPT ;  /* 0x000000ff0600728c */ /* 0x004fc8000bf05070 */
[----:B------:R-:W-:-:S09]  /*0190*/  UISETP.NE.AND.EX UP0, UPT, UR7, URZ, UPT, UP0 ;  /* 0x000000ff0700728c */ /* 0x000fd2000bf05300 */
[----:B------:R-:W-:Y:S05]  /*01a0*/  BRA.U UP0, `(.L_x_2) ;  /* 0x0000000100247547 */ /* 0x000fea000b800000 */
[----:B------:R-:W2:Y:S02]  /*01b0*/  LDCU.64 UR6, c[0x0][0x8a8] ;  /* 0x00011500ff0677ac */ /* 0x000ea40008000a00 */
[----:B--2---:R-:W-:-:S04]  /*01c0*/  UISETP.NE.U32.AND UP0, UPT, UR6, URZ, UPT ;  /* 0x000000ff0600728c */ /* 0x004fc8000bf05070 */
[----:B------:R-:W-:-:S09]  /*01d0*/  UISETP.NE.AND.EX UP0, UPT, UR7, URZ, UPT, UP0 ;  /* 0x000000ff0700728c */ /* 0x000fd2000bf05300 */
[----:B------:R-:W-:Y:S05]  /*01e0*/  BRA.U !UP0, `(.L_x_3) ;  /* 0x00000001080c7547 */ /* 0x000fea000b800000 */
[----:B-1----:R-:W1:Y:S02]  /*01f0*/  LDC.64 R2, c[0x0][0x8a8] ;  /* 0x00022a00ff027b82 */ /* 0x002e640000000a00 */
[----:B-1----:R2:W5:Y:S01]  /*0200*/  LDG.E R47, desc[UR46][R2.64] ;  /* 0x0000002e022f7981 */ /* 0x002562000c1e1900 */
[----:B------:R-:W-:Y:S05]  /*0210*/  BRA `(.L_x_2) ;  /* 0x0000000000087947 */ /* 0x000fea0003800000 */
.L_x_3:
[----:B------:R-:W2:Y:S02]  /*0220*/  LDCU UR6, c[0x0][0x8a0] ;  /* 0x00011400ff0677ac */ /* 0x000ea40008000800 */
[----:B--2---:R-:W-:Y:S02]  /*0230*/  MOV R47, UR6 ;  /* 0x00000006002f7c02 */ /* 0x004fe40008000f00 */
.L_x_2:
[----:B------:R-:W-:Y:S01]  /*0240*/  IMAD.U32 R0, RZ, RZ, UR8 ;  /* 0x00000008ff007e24 */ /* 0x000fe2000f8e00ff */
[----:B------:R-:W-:Y:S04]  /*0250*/  BSSY.RECONVERGENT B0, `(.L_x_4) ;  /* 0x000000c000007945 */ /* 0x000fe80003800200 */
[C---:B------:R-:W-:Y:S02]  /*0260*/  ISETP.NE.OR P1, PT, R0.reuse, 0x1, !P5 ;  /* 0x000000010000780c */ /* 0x040fe40006f25670 */
[----:B------:R-:W-:-:S11]  /*0270*/  ISETP.NE.OR P0, PT, R0, 0x3, !P5 ;  /* 0x000000030000780c */ /* 0x000fd60006f05670 */
[----:B------:R-:W-:Y:S05]  /*0280*/  @P1 BRA `(.L_x_5) ;  /* 0x0000000000201947 */ /* 0x000fea0003800000 */
[----:B------:R-:W3:Y:S02]  /*0290*/  LDCU.64 UR6, c[0x0][0x348] ;  /* 0x00006900ff0677ac */ /* 0x000ee40008000a00 */
[----:B---3--:R-:W-:Y:S02]  /*02a0*/  UIADD3 UR10, UP1, UPT, UR6, 0x80, URZ ;  /* 0x00000080060a7890 */ /* 0x008fe4000ff3e0ff */
[----:B------:R-:W-:Y:S02]  /*02b0*/  UIADD3 UR6, UP0, UPT, UR6, 0x180, URZ ;  /* 0x0000018006067890 */ /* 0x000fe4000ff1e0ff */
[----:B------:R-:W-:Y:S02]  /*02c0*/  UIADD3.X UR11, UPT, UPT, URZ, UR7, URZ, UP1, !UPT ;  /* 0x00000007ff0b7290 */ /* 0x000fe40008ffe4ff */
[----:B------:R-:W-:-:S07]  /*02d0*/  UIADD3.X UR7, UPT, UPT, URZ, UR7, URZ, UP0, !UPT ;  /* 0x00000007ff077290 */ /* 0x000fce00087fe4ff */
[----:B------:R3:W-:Y:S02]  /*02e0*/  UTMACCTL.PF [UR10] ;  /* 0x000000000a0079b9 */ /* 0x0007e40008040000 */
[----:B------:R3:W-:Y:S02]  /*02f0*/  UTMACCTL.PF [UR6] ;  /* 0x00000000060079b9 */ /* 0x0007e40008040000 */
[----:B---3--:R-:W-:Y:S01]  /*0300*/  NOP ;  /* 0x0000000000007918 */ /* 0x008fe20000000000 */
.L_x_5:
[----:B------:R-:W-:Y:S05]  /*0310*/  BSYNC.RECONVERGENT B0 ;  /* 0x0000000000007941 */ /* 0x000fea0003800200 */
.L_x_4:
[----:B------:R-:W-:Y:S04]  /*0320*/  BSSY.RECONVERGENT B0, `(.L_x_6) ;  /* 0x000000a000007945 */ /* 0x000fe80003800200 */
        /* <DEDUP_REMOVED lines=9> */
.L_x_7:
[----:B------:R-:W-:Y:S05]  /*03c0*/  BSYNC.RECONVERGENT B0 ;  /* 0x0000000000007941 */ /* 0x000fea0003800200 */
.L_x_6:
[----:B------:R-:W3:Y:S01]  /*03d0*/  LDCU.64 UR6, c[0x0][0x888] ;  /* 0x00011100ff0677ac */ /* 0x000ee20008000a00 */
[----:B------:R-:W-:Y:S02]  /*03e0*/  UISETP.EQ.U32.AND UP1, UPT, UR4, URZ, UPT ;  /* 0x000000ff0400728c */ /* 0x000fe4000bf22070 */
[----:B------:R-:W-:Y:S02]  /*03f0*/  UPLOP3.LUT UP2, UPT, UPT, UPT, UPT, 0x80, 0x8 ;  /* 0x000000000008789c */ /* 0x000fe40003f4f070 */
[----:B---3--:R-:W-:-:S04]  /*0400*/  UISETP.NE.U32.AND UP0, UPT, UR6, URZ, UPT ;  /* 0x000000ff0600728c */ /* 0x008fc8000bf05070 */
[----:B------:R-:W-:-:S04]  /*0410*/  UISETP.NE.AND.EX UP0, UPT, UR7, URZ, UPT, UP0 ;  /* 0x000000ff0700728c */ /* 0x000fc8000bf05300 */
[----:B------:R-:W-:-:S04]  /*0420*/  UISETP.EQ.OR.EX UP3, UPT, UR5, URZ, !UP0, UP1 ;  /* 0x000000ff0500728c */ /* 0x000fc8000c762710 */
[----:B------:R-:W-:-:S05]  /*0430*/  UP2UR UR50, UPR, URZ, 0x8 ;  /* 0x00000008ff327883 */ /* 0x000fca0008000000 */
[----:B------:R-:W-:Y:S07]  /*0440*/  BRA.U !UP3, `(.L_x_8) ;  /* 0x000000010b207547 */ /* 0x000fee000b800000 */
[----:B------:R-:W-:Y:S01]  /*0450*/  UISETP.NE.U32.AND UP2, UPT, UR4, URZ, UPT ;  /* 0x000000ff0400728c */ /* 0x000fe2000bf45070 */
[----:B-----5:R-:W-:Y:S01]  /*0460*/  FSETP.NEU.AND P0, PT, R49, RZ, PT ;  /* 0x000000ff3100720b */ /* 0x020fe20003f0d000 */
[----:B------:R-:W-:Y:S02]  /*0470*/  USEL UR4, URZ, 0xffffffff, UP0 ;  /* 0xffffffffff047887 */ /* 0x000fe40008000000 */
[----:B------:R-:W-:-:S10]  /*0480*/  UISETP.NE.AND.EX UP2, UPT, UR5, URZ, UPT, UP2 ;  /* 0x000000ff0500728c */ /* 0x000fd4000bf45320 */
[----:B------:R-:W-:Y:S01]  /*0490*/  VOTEU.ANY UP1, P0 ;  /* 0x0000000000ff7886 */ /* 0x000fe20000020100 */
[----:B------:R-:W-:-:S04]  /*04a0*/  @!UP2 USEL UR4, URZ, 0xffffffff, UP1 ;  /* 0xffffffffff04a887 */ /* 0x000fc80008800000 */
[----:B------:R-:W-:-:S04]  /*04b0*/  ULOP3.LUT UR4, UR4, 0x1, URZ, 0xc0, !UPT ;  /* 0x0000000104047892 */ /* 0x000fc8000f8ec0ff */
[----:B------:R-:W-:-:S11]  /*04c0*/  UISETP.NE.U32.AND UP2, UPT, UR4, 0x1, UPT ;  /* 0x000000010400788c */ /* 0x000fd6000bf45070 */
.L_x_8:
[----:B-12---:R-:W1:Y:S01]  /*04d0*/  SHFL.IDX PT, R2, R101, RZ, 0x1f ;  /* 0x00001fff65027589 */ /* 0x006e6200000e0000 */
[----:B------:R-:W-:-:S04]  /*04e0*/  UISETP.NE.AND UP1, UPT, UR8, 0x2, UPT ;  /* 0x000000020800788c */ /* 0x000fc8000bf25270 */
[----:B------:R-:W-:Y:S01]  /*04f0*/  USEL UR6, URZ, 0x1, UP1 ;  /* 0x00000001ff067887 */ /* 0x000fe20008800000 */
[----:B-1----:R-:W-:-:S13]  /*0500*/  ISETP.NE.AND P0, PT, R2, RZ, PT ;  /* 0x000000ff0200720c */ /* 0x002fda0003f05270 */
[----:B------:R-:W-:Y:S05]  /*0510*/  @P0 BRA `(.L_x_9) ;  /* 0x0000000000400947 */ /* 0x000fea0003800000 */
[----:B------:R-:W1:Y:S01]  /*0520*/  S2UR UR5, SR_CgaCtaId ;  /* 0x00000000000579c3 */ /* 0x000e620000008800 */
[----:B------:R-:W-:Y:S01]  /*0530*/  UMOV UR7, 0x400 ;  /* 0x0000040000077882 */ /* 0x000fe20000000000 */
[----:B------:R-:W-:Y:S01]  /*0540*/  UMOV UR4, 0x1 ;  /* 0x0000000100047882 */ /* 0x000fe20000000000 */
[----:B------:R-:W-:Y:S01]  /*0550*/  ELECT P0, URZ, PT ;  /* 0x0000000000ff782f */ /* 0x000fe20003800000 */
[----:B------:R-:W-:-:S04]  /*0560*/  UIADD3 UR10, UPT, UPT, -UR4, 0x100000, URZ ;  /* 0x00100000040a7890 */ /* 0x000fc8000fffe1ff */
[----:B------:R-:W-:Y:S02]  /*0570*/  USHF.L.U32 UR11, UR10, 0xb, URZ ;  /* 0x0000000b0a0b7899 */ /* 0x000fe400080006ff */
[----:B------:R-:W-:Y:S02]  /*0580*/  USHF.L.U32 UR10, UR10, 0x1, URZ ;  /* 0x000000010a0a7899 */ /* 0x000fe400080006ff */
[----:B-1----:R-:W-:Y:S01]  /*0590*/  ULEA UR5, UR5, UR7, 0x18 ;  /* 0x0000000705057291 */ /* 0x002fe2000f8ec0ff */
[----:B------:R-:W1:Y:S11]  /*05a0*/  FENCE.VIEW.ASYNC.S ;  /* 0x00000000000073c6 */ /* 0x000e760000000000 */
[----:B-1----:R1:W2:Y:S01]  /*05b0*/  SYNCS.EXCH.64 URZ, [UR5], UR10 ;  /* 0x0000000a05ff75b2 */ /* 0x0022a20008000100 */
[----:B------:R1:W3:Y:S01]  /*05c0*/  SYNCS.EXCH.64 URZ, [UR5+0x18], UR10 ;  /* 0x0000180a05ff75b2 */ /* 0x0002e20008000100 */
[----:B------:R1:W4:Y:S01]  /*05d0*/  SYNCS.EXCH.64 URZ, [UR5+0x8], UR10 ;  /* 0x0000080a05ff75b2 */ /* 0x0003220008000100 */
[----:B------:R1:W1:Y:S01]  /*05e0*/  SYNCS.EXCH.64 URZ, [UR5+0x20], UR10 ;  /* 0x0000200a05ff75b2 */ /* 0x0002620008000100 */
[----:B------:R1:W1:Y:S01]  /*05f0*/  SYNCS.EXCH.64 URZ, [UR5+0x10], UR10 ;  /* 0x0000100a05ff75b2 */ /* 0x0002620008000100 */
[----:B------:R1:W1:Y:S01]  /*0600*/  SYNCS.EXCH.64 URZ, [UR5+0x28], UR10 ;  /* 0x0000280a05ff75b2 */ /* 0x0002620008000100 */
[----:B------:R-:W-:Y:S01]  /*0610*/  NOP ;  /* 0x0000000000007918 */ /* 0x000fe20000000000 */
.L_x_9:
[----:B------:R-:W2:Y:S01]  /*0620*/  SHFL.IDX PT, R2, R101, RZ, 0x1f ;  /* 0x00001fff65027589 */ /* 0x000ea200000e0000 */
[----:B------:R-:W-:Y:S01]  /*0630*/  NOP ;  /* 0x0000000000007918 */ /* 0x000fe20000000000 */
[----:B--2---:R-:W-:-:S13]  /*0640*/  ISETP.NE.AND P0, PT, R2, 0x1, PT ;  /* 0x000000010200780c */ /* 0x004fda0003f05270 */
[----:B------:R-:W-:Y:S05]  /*0650*/  @P0 BRA `(.L_x_10) ;  /* 0x0000000000480947 */ /* 0x000fea0003800000 */
[----:B------:R-:W2:Y:S01]  /*0660*/  S2UR UR7, SR_CgaCtaId ;  /* 0x00000000000779c3 */ /* 0x000ea20000008800 */
[----:B------:R-:W-:Y:S01]  /*0670*/  UMOV UR9, 0x400 ;  /* 0x0000040000097882 */ /* 0x000fe20000000000 */
[----:B-1----:R-:W-:Y:S01]  /*0680*/  UMOV UR5, 0x20 ;  /* 0x0000002000057882 */ /* 0x002fe20000000000 */
[----:B------:R-:W-:Y:S01]  /*0690*/  UMOV UR4, 0x80 ;  /* 0x0000008000047882 */ /* 0x000fe20000000000 */
[----:B------:R-:W-:-:S04]  /*06a0*/  UIADD3 UR10, UPT, UPT, -UR5, 0x100000, URZ ;  /* 0x00100000050a7890 */ /* 0x000fc8000fffe1ff */
[----:B------:R-:W-:Y:S02]  /*06b0*/  USHF.L.U32 UR11, UR10, 0xb, URZ ;  /* 0x0000000b0a0b7899 */ /* 0x000fe400080006ff */
[----:B------:R-:W-:Y:S02]  /*06c0*/  USHF.L.U32 UR10, UR10, 0x1, URZ ;  /* 0x000000010a0a7899 */ /* 0x000fe400080006ff */
[----:B------:R-:W-:-:S04]  /*06d0*/  UIADD3 UR4, UPT, UPT, -UR4, 0x100000, URZ ;  /* 0x0010000004047890 */ /* 0x000fc8000fffe1ff */
[----:B------:R-:W-:Y:S02]  /*06e0*/  USHF.L.U32 UR5, UR4, 0xb, URZ ;  /* 0x0000000b04057899 */ /* 0x000fe400080006ff */
[----:B------:R-:W-:Y:S01]  /*06f0*/  USHF.L.U32 UR4, UR4, 0x1, URZ ;  /* 0x0000000104047899 */ /* 0x000fe200080006ff */
[----:B------:R-:W-:Y:S01]  /*0700*/  ELECT P0, URZ, PT ;  /* 0x0000000000ff782f */ /* 0x000fe20003800000 */
[----:B--2---:R-:W-:Y:S01]  /*0710*/  ULEA UR7, UR7, UR9, 0x18 ;  /* 0x0000000907077291 */ /* 0x004fe2000f8ec0ff */
[----:B------:R-:W1:Y:S11]  /*0720*/  FENCE.VIEW.ASYNC.S ;  /* 0x00000000000073c6 */ /* 0x000e760000000000 */
[----:B-1----:R2:W1:Y:S01]  /*0730*/  SYNCS.EXCH.64 URZ, [UR7+0x30], UR10 ;  /* 0x0000300a07ff75b2 */ /* 0x0024620008000100 */
[----:B------:R2:W1:Y:S01]  /*0740*/  SYNCS.EXCH.64 URZ, [UR7+0x40], UR4 ;  /* 0x0000400407ff75b2 */ /* 0x0004620008000100 */
[----:B------:R2:W1:Y:S01]  /*0750*/  SYNCS.EXCH.64 URZ, [UR7+0x38], UR10 ;  /* 0x0000380a07ff75b2 */ /* 0x0004620008000100 */
[----:B------:R2:W1:Y:S02]  /*0760*/  SYNCS.EXCH.64 URZ, [UR7+0x48], UR4 ;  /* 0x0000480407ff75b2 */ /* 0x0004640008000100 */
[----:B--2---:R-:W-:Y:S01]  /*0770*/  NOP ;  /* 0x0000000000007918 */ /* 0x004fe20000000000 */
.L_x_10:
[----:B------:R-:W2:Y:S01]  /*0780*/  SHFL.IDX PT, R2, R101, RZ, 0x1f ;  /* 0x00001fff65027589 */ /* 0x000ea200000e0000 */
[----:B------:R-:W-:Y:S01]  /*0790*/  NOP ;  /* 0x0000000000007918 */ /* 0x000fe20000000000 */
[----:B--2---:R-:W-:-:S13]  /*07a0*/  ISETP.NE.AND P0, PT, R2, 0x3, PT ;  /* 0x000000030200780c */ /* 0x004fda0003f05270 */
[----:B------:R-:W-:Y:S05]  /*07b0*/  @P0 BRA `(.L_x_11) ;  /* 0x0000000000300947 */ /* 0x000fea0003800000 */
[----:B-1----:R-:W1:Y:S01]  /*07c0*/  S2UR UR5, SR_CgaCtaId ;  /* 0x00000000000579c3 */ /* 0x002e620000008800 */
        /* <DEDUP_REMOVED lines=8> */
[----:B-1----:R2:W1:Y:S01]  /*0850*/  SYNCS.EXCH.64 URZ, [UR5+0x50], UR10 ;  /* 0x0000500a05ff75b2 */ /* 0x0024620008000100 */
[----:B------:R2:W1:Y:S02]  /*0860*/  SYNCS.EXCH.64 URZ, [UR5+0x58], UR10 ;  /* 0x0000580a05ff75b2 */ /* 0x0004640008000100 */
[----:B--2---:R-:W-:Y:S01]  /*0870*/  NOP ;  /* 0x0000000000007918 */ /* 0x004fe20000000000 */
.L_x_11:
[----:B------:R-:W2:Y:S01]  /*0880*/  SHFL.IDX PT, R2, R101, RZ, 0x1f ;  /* 0x00001fff65027589 */ /* 0x000ea200000e0000 */
[----:B------:R-:W-:Y:S01]  /*0890*/  NOP ;  /* 0x0000000000007918 */ /* 0x000fe20000000000 */
[----:B--2---:R-:W-:-:S13]  /*08a0*/  ISETP.NE.AND P0, PT, R2, 0x4, PT ;  /* 0x000000040200780c */ /* 0x004fda0003f05270 */
[----:B------:R-:W-:Y:S05]  /*08b0*/  @P0 BRA `(.L_x_12) ;  /* 0x00000000004c0947 */ /* 0x000fea0003800000 */
[----:B-1----:R-:W1:Y:S01]  /*08c0*/  S2UR UR5, SR_CgaCtaId ;  /* 0x00000000000579c3 */ /* 0x002e620000008800 */
[----:B------:R-:W-:Y:S01]  /*08d0*/  UMOV UR9, 0x100 ;  /* 0x0000010000097882 */ /* 0x000fe20000000000 */
[----:B------:R-:W-:Y:S01]  /*08e0*/  UMOV UR7, 0x400 ;  /* 0x0000040000077882 */ /* 0x000fe20000000000 */
[----:B------:R-:W-:Y:S01]  /*08f0*/  USEL UR9, UR9, 0xe0, UP2 ;  /* 0x000000e009097887 */ /* 0x000fe20009000000 */
[----:B------:R-:W-:Y:S01]  /*0900*/  UMOV UR4, 0x1 ;  /* 0x0000000100047882 */ /* 0x000fe20000000000 */
[----:B------:R-:W-:Y:S01]  /*0910*/  ELECT P0, URZ, PT ;  /* 0x0000000000ff782f */ /* 0x000fe20003800000 */
[----:B------:R-:W-:-:S04]  /*0920*/  UIADD3 UR10, UPT, UPT, -UR4, 0x100000, URZ ;  /* 0x00100000040a7890 */ /* 0x000fc8000fffe1ff */
[----:B------:R-:W-:Y:S02]  /*0930*/  USHF.L.U32 UR11, UR10, 0xb, URZ ;  /* 0x0000000b0a0b7899 */ /* 0x000fe400080006ff */
[----:B------:R-:W-:Y:S02]  /*0940*/  USHF.L.U32 UR10, UR10, 0x1, URZ ;  /* 0x000000010a0a7899 */ /* 0x000fe400080006ff */
[----:B------:R-:W-:-:S04]  /*0950*/  UIADD3 UR12, UPT, UPT, -UR9, 0x100000, URZ ;  /* 0x00100000090c7890 */ /* 0x000fc8000fffe1ff */
[----:B------:R-:W-:Y:S02]  /*0960*/  USHF.L.U32 UR13, UR12, 0xb, URZ ;  /* 0x0000000b0c0d7899 */ /* 0x000fe400080006ff */
[----:B------:R-:W-:Y:S02]  /*0970*/  USHF.L.U32 UR12, UR12, 0x1, URZ ;  /* 0x000000010c0c7899 */ /* 0x000fe400080006ff */
[----:B-1----:R-:W-:Y:S01]  /*0980*/  ULEA UR5, UR5, UR7, 0x18 ;  /* 0x0000000705057291 */ /* 0x002fe2000f8ec0ff */
[----:B------:R-:W1:Y:S11]  /*0990*/  FENCE.VIEW.ASYNC.S ;  /* 0x00000000000073c6 */ /* 0x000e760000000000 */
[----:B-1----:R2:W1:Y:S01]  /*09a0*/  SYNCS.EXCH.64 URZ, [UR5+0x60], UR10 ;  /* 0x0000600a05ff75b2 */ /* 0x0024620008000100 */
[----:B------:R2:W1:Y:S01]  /*09b0*/  SYNCS.EXCH.64 URZ, [UR5+0x70], UR12 ;  /* 0x0000700c05ff75b2 */ /* 0x0004620008000100 */
[----:B------:R2:W1:Y:S01]  /*09c0*/  SYNCS.EXCH.64 URZ, [UR5+0x68], UR10 ;  /* 0x0000680a05ff75b2 */ /* 0x0004620008000100 */
[----:B------:R2:W1:Y:S02]  /*09d0*/  SYNCS.EXCH.64 URZ, [UR5+0x78], UR12 ;  /* 0x0000780c05ff75b2 */ /* 0x0004640008000100 */
[----:B--2---:R-:W-:Y:S01]  /*09e0*/  NOP ;  /* 0x0000000000007918 */ /* 0x004fe20000000000 */
.L_x_12:
        /* <DEDUP_REMOVED lines=20> */
[----:B------:R2:W1:Y:S01]  /*0b30*/  SYNCS.EXCH.64 URZ, [UR7+0xa8], UR4 ;  /* 0x0000a80407ff75b2 */ /* 0x0004620008000100 */
[----:B------:R2:W1:Y:S01]  /*0b40*/  SYNCS.EXCH.64 URZ, [UR7+0x90], UR10 ;  /* 0x0000900a07ff75b2 */ /* 0x0004620008000100 */
[----:B------:R2:W1:Y:S01]  /*0b50*/  SYNCS.EXCH.64 URZ, [UR7+0xb0], UR4 ;  /* 0x0000b00407ff75b2 */ /* 0x0004620008000100 */
[----:B------:R2:W1:Y:S01]  /*0b60*/  SYNCS.EXCH.64 URZ, [UR7+0x98], UR10 ;  /* 0x0000980a07ff75b2 */ /* 0x0004620008000100 */
[----:B------:R2:W1:Y:S02]  /*0b70*/  SYNCS.EXCH.64 URZ, [UR7+0xb8], UR4 ;  /* 0x0000b80407ff75b2 */ /* 0x0004640008000100 */
[----:B--2---:R-:W-:Y:S01]  /*0b80*/  NOP ;  /* 0x0000000000007918 */ /* 0x004fe20000000000 */
.L_x_13:
        /* <DEDUP_REMOVED lines=18> */
.L_x_14:
[----:B-1----:R-:W1:Y:S01]  /*0cb0*/  S2UR UR5, SR_CTAID.X ;  /* 0x00000000000579c3 */ /* 0x002e620000002500 */
[----:B------:R-:W-:-:S05]  /*0cc0*/  CS2R.32 R96, SR_CgaSize ;  /* 0x0000000000607805 */ /* 0x000fca0000008a00 */
[----:B------:R-:W-:-:S05]  /*0cd0*/  IMAD R96, R96, -0xa0, RZ ;  /* 0xffffff6060607824 */ /* 0x000fca00078e02ff */
[----:B------:R-:W-:-:S14]  /*0ce0*/  R2UR UR9, R96 ;  /* 0x00000000600972ca */ /* 0x000fdc00000e0000 */
[----:B------:R-:W2:Y:S01]  /*0cf0*/  LDCU UR9, c[0x0][UR9+0x2b0] ;  /* 0x00005600090977ac */ /* 0x000ea20008000800 */
[----:B------:R-:W-:Y:S01]  /*0d00*/  NOP ;  /* 0x0000000000007918 */ /* 0x000fe20000000000 */
[----:B------:R-:W-:-:S05]  /*0d10*/  CS2R.32 R96, SR_CgaSize ;  /* 0x0000000000607805 */ /* 0x000fca0000008a00 */
[----:B------:R-:W-:-:S05]  /*0d20*/  IMAD R96, R96, -0xa0, RZ ;  /* 0xffffff6060607824 */ /* 0x000fca00078e02ff */
[----:B------:R-:W-:-:S14]  /*0d30*/  R2UR UR7, R96 ;  /* 0x00000000600772ca */ /* 0x000fdc00000e0000 */
[----:B------:R-:W3:Y:S01]  /*0d40*/  LDCU UR7, c[0x0][UR7+0x2b4] ;  /* 0x00005680070777ac */ /* 0x000ee20008000800 */
[----:B------:R-:W4:Y:S08]  /*0d50*/  S2UR UR4, SR_CTAID.Y ;  /* 0x00000000000479c3 */ /* 0x000f300000002600 */
[----:B------:R-:W3:Y:S01]  /*0d60*/  LDC R9, c[0x0][0xb24] ;  /* 0x0002c900ff097b82 */ /* 0x000ee20000000800 */
[----:B-1----:R-:W-:-:S02]  /*0d70*/  I2FP.F32.U32 R4, UR5 ;  /* 0x0000000500047c45 */ /* 0x002fc40008201000 */
[----:B------:R-:W-:-:S05]  /*0d80*/  CS2R.32 R5, SR_CgaSize ;  /* 0x0000000000057805 */ /* 0x000fca0000008a00 */
[----:B------:R-:W-:-:S06]  /*0d90*/  IMAD R5, R5, -0xa0, RZ ;  /* 0xffffff6005057824 */ /* 0x000fcc00078e02ff */
[----:B------:R-:W1:Y:S01]  /*0da0*/  LDC R5, c[0x0][R5+0x2a0] ;  /* 0x0000a80005057b82 */ /* 0x000e620000000800 */
[----:B------:R-:W-:Y:S01]  /*0db0*/  MOV R21, UR5 ;  /* 0x0000000500157c02 */ /* 0x000fe20008000f00 */
[----:B--2---:R-:W-:Y:S01]  /*0dc0*/  FMUL R4, R4, UR9 ;  /* 0x0000000904047c20 */ /* 0x004fe20008400000 */
[----:B----4-:R-:W-:Y:S02]  /*0dd0*/  I2FP.F32.U32 R2, UR4 ;  /* 0x0000000400027c45 */ /* 0x010fe40008201000 */
[----:B------:R-:W-:-:S05]  /*0de0*/  CS2R.32 R3, SR_CgaSize ;  /* 0x0000000000037805 */ /* 0x000fca0000008a00 */
[----:B------:R-:W-:-:S06]  /*0df0*/  IMAD R3, R3, -0xa0, RZ ;  /* 0xffffff6003037824 */ /* 0x000fcc00078e02ff */
[----:B------:R-:W2:Y:S01]  /*0e00*/  LDC R3, c[0x0][R3+0x2a4] ;  /* 0x0000a90003037b82 */ /* 0x000ea20000000800 */
[----:B------:R-:W4:Y:S01]  /*0e10*/  F2I.U32.TRUNC.NTZ R96, R4 ;  /* 0x0000000400607305 */ /* 0x000f22000020f000 */
[----:B------:R-:W-:Y:S01]  /*0e20*/  MOV R20, UR4 ;  /* 0x0000000400147c02 */ /* 0x000fe20008000f00 */
[----:B---3--:R-:W-:-:S05]  /*0e30*/  FMUL R2, R2, UR7 ;  /* 0x0000000702027c20 */ /* 0x008fca0008400000 */
[----:B------:R-:W-:Y:S01]  /*0e40*/  BAR.SYNC.DEFER_BLOCKING 0x0 ;  /* 0x0000000000007b1d */ /* 0x000fe20000010000 */
[----:B------:R-:W-:-:S05]  /*0e50*/  ISETP.GE.AND P0, PT, R9, 0x1, PT ;  /* 0x000000010900780c */ /* 0x000fca0003f06270 */
[----:B------:R-:W3:Y:S02]  /*0e60*/  F2I.U32.TRUNC.NTZ R94, R2 ;  /* 0x00000002005e7305 */ /* 0x000ee4000020f000 */
[----:B------:R-:W2:Y:S01]  /*0e70*/  S2UR UR36, SR_CTAID.Z ;  /* 0x00000000002479c3 */ /* 0x000ea20000002700 */
[----:B----4-:R-:W-:-:S05]  /*0e80*/  IADD3 R96, PT, PT, -R96, RZ, RZ ;  /* 0x000000ff60607210 */ /* 0x010fca0007ffe1ff */
[----:B-1----:R-:W-:Y:S01]  /*0e90*/  IMAD R96, R5, R96, UR5 ;  /* 0x0000000505607e24 */ /* 0x002fe2000f8e0260 */
[----:B---3--:R-:W-:-:S05]  /*0ea0*/  IADD3 R94, PT, PT, -R94, RZ, RZ ;  /* 0x000000ff5e5e7210 */ /* 0x008fca0007ffe1ff */
[----:B--2---:R-:W-:Y:S01]  /*0eb0*/  IMAD R94, R3, R94, UR4 ;  /* 0x00000004035e7e24 */ /* 0x004fe2000f8e025e */
[----:B------:R-:W-:Y:S06]  /*0ec0*/  @!P0 BRA `(.L_x_15) ;  /* 0x0000000000b88947 */ /* 0x000fec0003800000 */
[----:B------:R-:W1:Y:S01]  /*0ed0*/  LDC.64 R4, c[0x0][0xb18] ;  /* 0x0002c600ff047b82 */ /* 0x000e620000000a00 */
[----:B------:R-:W-:-:S07]  /*0ee0*/  ISETP.NE.AND P0, PT, R9, 0x1, PT ;  /* 0x000000010900780c */ /* 0x000fce0003f05270 */
[----:B------:R-:W2:Y:S08]  /*0ef0*/  LDC R10, c[0x0][0xb0c] ;  /* 0x0002c300ff0a7b82 */ /* 0x000eb00000000800 */
[----:B------:R-:W3:Y:S08]  /*0f00*/  LDC R11, c[0x0][0x370] ;  /* 0x0000dc00ff0b7b82 */ /* 0x000ef00000000800 */
[----:B------:R-:W4:Y:S01]  /*0f10*/  LDC R12, c[0x0][0x374] ;  /* 0x0000dd00ff0c7b82 */ /* 0x000f220000000800 */
[----:B-1----:R-:W-:-:S07]  /*0f20*/  ISETP.NE.AND P1, PT, R4, 0x1, PT ;  /* 0x000000010400780c */ /* 0x002fce0003f25270 */
[----:B------:R-:W3:Y:S01]  /*0f30*/  LDC.64 R6, c[0x0][0xb10] ;  /* 0x0002c400ff067b82 */ /* 0x000ee20000000a00 */
[----:B--2---:R-:W-:-:S07]  /*0f40*/  ISETP.NE.AND P2, PT, R10, 0x1, PT ;  /* 0x000000010a00780c */ /* 0x004fce0003f45270 */
[----:B------:R-:W1:Y:S08]  /*0f50*/  LDC R8, c[0x0][0xb20] ;  /* 0x0002c800ff087b82 */ /* 0x000e700000000800 */
[----:B------:R-:W2:Y:S01]  /*0f60*/  LDC.64 R2, c[0x0][0xb28] ;  /* 0x0002ca00ff027b82 */ /* 0x000ea20000000a00 */
[----:B----4-:R-:W-:-:S04]  /*0f70*/  IMAD.HI.U32 R13, R12, R5, RZ ;  /* 0x000000050c0d7227 */ /* 0x010fc800078e00ff */
[----:B------:R-:W-:-:S04]  /*0f80*/  IMAD.HI.U32 R5, R20, R5, RZ ;  /* 0x0000000514057227 */ /* 0x000fc800078e00ff */
[----:B---3--:R-:W-:-:S04]  /*0f90*/  IMAD.HI.U32 R14, R11, R6, RZ ;  /* 0x000000060b0e7227 */ /* 0x008fc800078e00ff */
[C---:B------:R-:W-:Y:S01]  /*0fa0*/  IMAD.HI.U32 R16, R21.reuse, R6, RZ ;  /* 0x0000000615107227 */ /* 0x040fe200078e00ff */
[-C--:B------:R-:W-:Y:S02]  /*0fb0*/  @P2 SHF.R.U32.HI R11, RZ, R7.reuse, R14 ;  /* 0x00000007ff0b2219 */ /* 0x080fe4000001160e */
[-C--:B-1----:R-:W-:Y:S02]  /*0fc0*/  @P1 SHF.R.U32.HI R12, RZ, R8.reuse, R13 ;  /* 0x00000008ff0c1219 */ /* 0x082fe4000001160d */
[----:B------:R-:W-:Y:S02]  /*0fd0*/  SHF.R.U32.HI R5, RZ, R8, R5 ;  /* 0x00000008ff057219 */ /* 0x000fe40000011605 */
[----:B------:R-:W-:Y:S02]  /*0fe0*/  SHF.R.U32.HI R16, RZ, R7, R16 ;  /* 0x00000007ff107219 */ /* 0x000fe40000011610 */
[----:B------:R-:W-:Y:S01]  /*0ff0*/  SEL R5, R20, R5, !P1 ;  /* 0x0000000514057207 */ /* 0x000fe20004800000 */
[----:B--2---:R-:W-:Y:S01]  /*1000*/  IMAD.HI.U32 R14, R12, R2, RZ ;  /* 0x000000020c0e7227 */ /* 0x004fe200078e00ff */
[----:B------:R-:W-:-:S02]  /*1010*/  SEL R7, R21, R16, !P2 ;  /* 0x0000001015077207 */ /* 0x000fc40005000000 */
[----:B------:R-:W-:Y:S01]  /*1020*/  IADD3 R13, PT, PT, -R5, RZ, RZ ;  /* 0x000000ff050d7210 */ /* 0x000fe20007ffe1ff */
[----:B------:R-:W-:Y:S01]  /*1030*/  IMAD.HI.U32 R6, R11, R2, RZ ;  /* 0x000000020b067227 */ /* 0x000fe200078e00ff */
[----:B------:R-:W-:-:S03]  /*1040*/  @P0 SHF.R.U32.HI R12, RZ, R3, R14 ;  /* 0x00000003ff0c0219 */ /* 0x000fc6000001160e */
[----:B------:R-:W-:Y:S01]  /*1050*/  IMAD R13, R4, R13, R20 ;  /* 0x0000000d040d7224 */ /* 0x000fe200078e0214 */
[----:B------:R-:W-:Y:S01]  /*1060*/  @P0 SHF.R.U32.HI R11, RZ, R3, R6 ;  /* 0x00000003ff0b0219 */ /* 0x000fe20000011606 */
[----:B------:R-:W-:-:S04]  /*1070*/  IMAD R12, R12, R9, RZ ;  /* 0x000000090c0c7224 */ /* 0x000fc800078e02ff */
[----:B------:R-:W-:Y:S01]  /*1080*/  IMAD R6, R11, R9, RZ ;  /* 0x000000090b067224 */ /* 0x000fe200078e02ff */
[----:B------:R-:W-:-:S04]  /*1090*/  ISETP.GE.AND P1, PT, R5, R12, PT ;  /* 0x0000000c0500720c */ /* 0x000fc80003f26270 */
[----:B------:R-:W-:Y:S01]  /*10a0*/  ISETP.GE.OR P1, PT, R7, R6, P1 ;  /* 0x000000060700720c */ /* 0x000fe20000f26670 */
[----:B------:R-:W-:-:S05]  /*10b0*/  IMAD.HI.U32 R6, R5, R2, RZ ;  /* 0x0000000205067227 */ /* 0x000fca00078e00ff */
[----:B------:R-:W-:-:S04]  /*10c0*/  SHF.R.U32.HI R6, RZ, R3, R6 ;  /* 0x00000003ff067219 */ /* 0x000fc80000011606 */
[----:B------:R-:W-:-:S03]  /*10d0*/  SEL R6, R5, R6, !P0 ;  /* 0x0000000605067207 */ /* 0x000fc60004000000 */
[----:B------:R-:W-:Y:S01]  /*10e0*/  @!P1 IMAD.HI.U32 R8, R7, R2, RZ ;  /* 0x0000000207089227 */ /* 0x000fe200078e00ff */
[----:B------:R-:W-:-:S04]  /*10f0*/  IADD3 R2, PT, PT, -R6, RZ, RZ ;  /* 0x000000ff06027210 */ /* 0x000fc80007ffe1ff */
[----:B------:R-:W-:Y:S01]  /*1100*/  @!P1 SHF.R.U32.HI R8, RZ, R3, R8 ;  /* 0x00000003ff089219 */ /* 0x000fe20000011608 */
[----:B------:R-:W-:-:S03]  /*1110*/  IMAD R2, R9, R2, R5 ;  /* 0x0000000209027224 */ /* 0x000fc600078e0205 */
[----:B------:R-:W-:-:S05]  /*1120*/  @!P1 SEL R3, R7, R8, !P0 ;  /* 0x0000000807039207 */ /* 0x000fca0004000000 */
[--C-:B------:R-:W-:Y:S02]  /*1130*/  @!P1 IMAD.IADD R6, R6, 0x1, -R3.reuse ;  /* 0x0000000106069824 */ /* 0x100fe400078e0a03 */
[----:B------:R-:W-:Y:S01]  /*1140*/  @!P1 IMAD R3, R2, R11, R3 ;  /* 0x0000000b02039224 */ /* 0x000fe200078e0203 */
[----:B------:R-:W-:Y:S01]  /*1150*/  IADD3 R2, PT, PT, -R7, RZ, RZ ;  /* 0x000000ff07027210 */ /* 0x000fe20007ffe1ff */
[----:B------:R-:W-:Y:S02]  /*1160*/  @!P1 IMAD R5, R6, R9, R7 ;  /* 0x0000000906059224 */ /* 0x000fe400078e0207 */
[----:B------:R-:W-:Y:S02]  /*1170*/  @!P1 IMAD.MOV.U32 R7, RZ, RZ, R3 ;  /* 0x000000ffff079224 */ /* 0x000fe400078e0003 */
[----:B------:R-:W-:Y:S02]  /*1180*/  IMAD R2, R10, R2, R21 ;  /* 0x000000020a027224 */ /* 0x000fe400078e0215 */
[----:B------:R-:W-:-:S02]  /*1190*/  IMAD R20, R5, R4, R13 ;  /* 0x0000000405147224 */ /* 0x000fc400078e020d */
[----:B------:R-:W-:Y:S02]  /*11a0*/  IMAD R21, R7, R10, R2 ;  /* 0x0000000a07157224 */ /* 0x000fe400078e0202 */
.L_x_15:
[----:B------:R-:W1:Y:S01]  /*11b0*/  LDCU UR4, c[0x0][0xb30] ;  /* 0x00016600ff0477ac */ /* 0x000e620008000800 */
[----:B------:R-:W2:Y:S08]  /*11c0*/  S2UR UR37, SR_CgaCtaId ;  /* 0x00000000002579c3 */ /* 0x000eb00000008800 */
[----:B------:R-:W3:Y:S01]  /*11d0*/  LDC R40, c[0x0][0xb24] ;  /* 0x0002c900ff287b82 */ /* 0x000ee20000000800 */
[----:B-1----:R-:W-:-:S09]  /*11e0*/  UISETP.NE.AND UP1, UPT, UR4, 0x1, UPT ;  /* 0x000000010400788c */ /* 0x002fd2000bf25270 */
[----:B--2---:R-:W-:Y:S05]  /*11f0*/  BRA.U UP1, `(.L_x_16) ;  /* 0x0000000101407547 */ /* 0x004fea000b800000 */
[----:B------:R-:W1:Y:S08]  /*1200*/  LDC.64 R4, c[0x0][0xb10] ;  /* 0x0002c400ff047b82 */ /* 0x000e700000000a00 */
[----:B------:R-:W2:Y:S08]  /*1210*/  LDC.64 R2, c[0x0][0xb18] ;  /* 0x0002c600ff027b82 */ /* 0x000eb00000000a00 */
[----:B------:R-:W4:Y:S08]  /*1220*/  LDC R6, c[0x0][0xb20] ;  /* 0x0002c800ff067b82 */ /* 0x000f300000000800 */
[----:B------:R-:W3:Y:S01]  /*1230*/  LDC R8, c[0x0][0xb0c] ;  /* 0x0002c300ff087b82 */ /* 0x000ee20000000800 */
[----:B-1----:R-:W-:-:S05]  /*1240*/  IMAD.HI.U32 R4, R21, R4, RZ ;  /* 0x0000000415047227 */ /* 0x002fca00078e00ff */
[----:B------:R-:W-:Y:S01]  /*1250*/  SHF.R.U32.HI R4, RZ, R5, R4 ;  /* 0x00000005ff047219 */ /* 0x000fe20000011604 */
[----:B--2---:R-:W-:Y:S01]  /*1260*/  IMAD.HI.U32 R3, R20, R3, RZ ;  /* 0x0000000314037227 */ /* 0x004fe200078e00ff */
[----:B------:R-:W-:-:S04]  /*1270*/  ISETP.NE.AND P0, PT, R2, 0x1, PT ;  /* 0x000000010200780c */ /* 0x000fc80003f05270 */
[----:B----4-:R-:W-:-:S04]  /*1280*/  SHF.R.U32.HI R3, RZ, R6, R3 ;  /* 0x00000006ff037219 */ /* 0x010fc80000011603 */
[----:B------:R-:W-:Y:S02]  /*1290*/  SEL R3, R20, R3, !P0 ;  /* 0x0000000314037207 */ /* 0x000fe40004000000 */
[----:B---3--:R-:W-:-:S04]  /*12a0*/  ISETP.NE.AND P1, PT, R8, 0x1, PT ;  /* 0x000000010800780c */ /* 0x008fc80003f25270 */
[----:B------:R-:W-:-:S05]  /*12b0*/  SEL R4, R21, R4, !P1 ;  /* 0x0000000415047207 */ /* 0x000fca0004800000 */
[----:B------:R-:W-:Y:S02]  /*12c0*/  IMAD.IADD R5, R3, 0x1, -R4 ;  /* 0x0000000103057824 */ /* 0x000fe400078e0a04 */
[----:B------:R-:W-:Y:S02]  /*12d0*/  IMAD.IADD R3, R4, 0x1, -R3 ;  /* 0x0000000104037824 */ /* 0x000fe400078e0a03 */
[----:B------:R-:W-:Y:S02]  /*12e0*/  IMAD R21, R5, R8, R21 ;  /* 0x0000000805157224 */ /* 0x000fe400078e0215 */
[----:B------:R-:W-:-:S07]  /*12f0*/  IMAD R20, R3, R2, R20 ;  /* 0x0000000203147224 */ /* 0x000fce00078e0214 */
.L_x_16:
[----:B------:R-:W-:Y:S01]  /*1300*/  BAR.SYNC.DEFER_BLOCKING 0x0 ;  /* 0x0000000000007b1d */ /* 0x000fe20000010000 */
[----:B------:R-:W-:Y:S01]  /*1310*/  UISETP.NE.AND UP1, UPT, UR8, 0x2, UPT ;  /* 0x000000020800788c */ /* 0x000fe2000bf25270 */
[----:B------:R-:W-:Y:S02]  /*1320*/  ISETP.NE.OR P5, PT, R0, 0x2, !P5 ;  /* 0x000000020000780c */ /* 0x000fe40006fa5670 */
[----:B------:R-:W-:-:S06]  /*1330*/  LOP3.LUT R2, R108, 0x1f, RZ, 0xc0, !PT ;  /* 0x0000001f6c027812 */ /* 0x000fcc00078ec0ff */
[----:B------:R-:W-:Y:S05]  /*1340*/  BRA.U UP1, `(.L_x_17) ;  /* 0x00000011013c7547 */ /* 0x000fea000b800000 */
[----:B------:R-:W1:Y:S01]  /*1350*/  LDCU UR13, c[0x0][0x38c] ;  /* 0x00007180ff0d77ac */ /* 0x000e620008000800 */
[----:B------:R-:W2:Y:S01]  /*1360*/  LDC R9, c[0x0][0x370] ;  /* 0x0000dc00ff097b82 */ /* 0x000ea20000000800 */
[----:B------:R-:W-:Y:S01]  /*1370*/  PLOP3.LUT P1, PT, PT, PT, UP2, 0x80, 0x8 ;  /* 0x000000000008781c */ /* 0x000fe20003f2f028 */
[----:B------:R-:W-:Y:S01]  /*1380*/  HFMA2 R12, -RZ, RZ, 0, 0 ;  /* 0x00000000ff0c7431 */ /* 0x000fe200000001ff */
[----:B------:R-:W-:Y:S01]  /*1390*/  ISETP.EQ.OR P4, PT, R2, RZ, P5 ;  /* 0x000000ff0200720c */ /* 0x000fe20002f82670 */
[----:B------:R-:W-:Y:S01]  /*13a0*/  IMAD.MOV.U32 R15, RZ, RZ, 0x1 ;  /* 0x00000001ff0f7424 */ /* 0x000fe200078e00ff */
[----:B------:R-:W-:Y:S01]  /*13b0*/  PLOP3.LUT P1, PT, P1, PT, PT, 0x8, 0x80 ;  /* 0x000000000080781c */ /* 0x000fe20000f2e170 */
[----:B------:R-:W-:Y:S01]  /*13c0*/  IMAD.MOV.U32 R14, RZ, RZ, RZ ;  /* 0x000000ffff0e7224 */ /* 0x000fe200078e00ff */
[----:B------:R-:W-:Y:S01]  /*13d0*/  MOV R8, 0x1 ;  /* 0x0000000100087802 */ /* 0x000fe20000000f00 */
[----:B------:R-:W4:Y:S01]  /*13e0*/  LDC R0, c[0x0][0x374] ;  /* 0x0000dd00ff007b82 */ /* 0x000f220000000800 */
[----:B------:R-:W-:Y:S01]  /*13f0*/  IMAD.MOV.U32 R10, RZ, RZ, RZ ;  /* 0x000000ffff0a7224 */ /* 0x000fe200078e00ff */
[----:B------:R-:W2:Y:S01]  /*1400*/  LDCU.64 UR22, c[0x0][0x348] ;  /* 0x00006900ff1677ac */ /* 0x000ea20008000a00 */
[----:B------:R-:W-:Y:S01]  /*1410*/  UMOV UR6, URZ ;  /* 0x000000ff00067c82 */ /* 0x000fe20008000000 */
[----:B-1----:R-:W-:-:S04]  /*1420*/  UIADD3 UR5, UPT, UPT, UR13, 0x7f, URZ ;  /* 0x0000007f0d057890 */ /* 0x002fc8000fffe0ff */
[----:B------:R-:W-:-:S04]  /*1430*/  USHF.R.S32.HI UR4, URZ, 0x1f, UR5 ;  /* 0x0000001fff047899 */ /* 0x000fc80008011405 */
[----:B------:R-:W-:-:S04]  /*1440*/  ULEA.HI UR4, UR4, UR5, URZ, 0x7 ;  /* 0x0000000504047291 */ /* 0x000fc8000f8f38ff */
[----:B------:R-:W-:Y:S02]  /*1450*/  USHF.R.S32.HI UR15, URZ, 0x7, UR4 ;  /* 0x00000007ff0f7899 */ /* 0x000fe40008011404 */
[----:B------:R-:W-:Y:S02]  /*1460*/  UIADD3 UR4, UPT, UPT, UR13, -0x1, URZ ;  /* 0xffffffff0d047890 */ /* 0x000fe4000fffe0ff */
[----:B------:R-:W-:Y:S02]  /*1470*/  UISETP.LT.U32.AND UP0, UPT, UR15, 0x3, UPT ;  /* 0x000000030f00788c */ /* 0x000fe4000bf01070 */
[----:B------:R-:W-:Y:S02]  /*1480*/  UISETP.GE.U32.AND UP1, UPT, UR4, -0xff, UPT ;  /* 0xffffff010400788c */ /* 0x000fe4000bf26070 */
[----:B------:R-:W-:Y:S02]  /*1490*/  USEL UR14, UR15, 0x3, UP0 ;  /* 0x000000030f0e7887 */ /* 0x000fe40008000000 */
[----:B------:R-:W-:-:S02]  /*14a0*/  UIADD3 UR13, UPT, UPT, UR13, 0xfe, URZ ;  /* 0x000000fe0d0d7890 */ /* 0x000fc4000fffe0ff */
[----:B------:R-:W-:Y:S02]  /*14b0*/  UIADD3 UR5, UPT, UPT, UR14, -0x1, URZ ;  /* 0xffffffff0e057890 */ /* 0x000fe4000fffe0ff */
[----:B------:R-:W-:-:S03]  /*14c0*/  UIADD3 UR7, UPT, UPT, UR15, -UR14, URZ ;  /* 0x8000000e0f077290 */ /* 0x000fc6000fffe0ff */
[----:B------:R-:W-:-:S04]  /*14d0*/  @UP1 UIADD3 UR5, UPT, UPT, UR14, URZ, URZ ;  /* 0x000000ff0e051290 */ /* 0x000fc8000fffe0ff */
[----:B--2---:R-:W-:-:S12]  /*14e0*/  UIADD3 UR5, UPT, UPT, UR5, 0x1, URZ ;  /* 0x0000000105057890 */ /* 0x004fd8000fffe0ff */
.L_x_35:
[----:B------:R-:W-:Y:S01]  /*14f0*/  UISETP.NE.AND UP0, UPT, UR37, URZ, UPT ;  /* 0x000000ff2500728c */ /* 0x000fe2000bf05270 */
[----:B------:R-:W1:Y:S08]  /*1500*/  S2UR UR37, SR_CgaCtaId ;  /* 0x00000000002579c3 */ /* 0x000e700000008800 */
[----:B------:R-:W-:Y:S05]  /*1510*/  BRA.U UP0, `(.L_x_18) ;  /* 0x0000000100347547 */ /* 0x000fea000b800000 */
[----:B------:R-:W2:Y:S01]  /*1520*/  S2R R2, SR_CgaCtaId ;  /* 0x0000000000027919 */ /* 0x000ea20000008800 */
[----:B------:R-:W-:-:S04]  /*1530*/  MOV R3, 0x400 ;  /* 0x0000040000037802 */ /* 0x000fc80000000f00 */
[----:B--2---:R-:W-:Y:S02]  /*1540*/  LEA R3, R2, R3, 0x18 ;  /* 0x0000000302037211 */ /* 0x004fe400078ec0ff */
[----:B------:R-:W-:-:S03]  /*1550*/  SHF.L.U32 R2, R8, 0x1f, RZ ;  /* 0x0000001f08027819 */ /* 0x000fc600000006ff */
[----:B------:R-:W-:-:S04]  /*1560*/  IMAD R3, R10, 0x8, R3 ;  /* 0x000000080a037824 */ /* 0x000fc800078e0203 */
[----:B------:R-:W2:Y:S02]  /*1570*/  SYNCS.PHASECHK.TRANS64.TRYWAIT P0, [R3+URZ+0xd0], R2 ;  /* 0x0000d002030075a7 */ /* 0x000ea400080011ff */
[----:B--2---:R-:W-:Y:S05]  /*1580*/  @!P0 BRA `(.L_x_19) ;  /* 0x0000005800d88947 */ /* 0x004fea0003800000 */
.L_x_104:
[----:B------:R-:W-:Y:S01]  /*1590*/  VIADD R10, R10, 0x1 ;  /* 0x000000010a0a7836 */ /* 0x000fe20000000000 */
[----:B------:R2:W-:Y:S04]  /*15a0*/  SYNCS.ARRIVE.TRANS64.A1T0 RZ, [R3+URZ+0xc0], RZ ;  /* 0x0000c0ff03ff79a7 */ /* 0x0005e800081000ff */
[----:B------:R-:W-:-:S04]  /*15b0*/  ISETP.NE.AND P0, PT, R10, 0x2, PT ;  /* 0x000000020a00780c */ /* 0x000fc80003f05270 */
[----:B------:R-:W-:Y:S02]  /*15c0*/  SEL R10, R10, RZ, P0 ;  /* 0x000000ff0a0a7207 */ /* 0x000fe40000000000 */
[----:B--2---:R-:W-:-:S04]  /*15d0*/  SEL R3, RZ, 0x1, P0 ;  /* 0x00000001ff037807 */ /* 0x004fc80000000000 */
[----:B------:R-:W-:-:S07]  /*15e0*/  LOP3.LUT R8, R8, R3, RZ, 0x3c, !PT ;  /* 0x0000000308087212 */ /* 0x000fce00078e3cff */
.L_x_18:
[----:B------:R-:W-:Y:S01]  /*15f0*/  UMOV UR4, 0x400 ;  /* 0x0000040000047882 */ /* 0x000fe20000000000 */
[----:B------:R-:W-:Y:S01]  /*1600*/  SHF.L.U32 R2, R15, 0x1f, RZ ;  /* 0x0000001f0f027819 */ /* 0x000fe200000006ff */
[----:B-1----:R-:W-:Y:S01]  /*1610*/  ULEA UR4, UR37, UR4, 0x18 ;  /* 0x0000000425047291 */ /* 0x002fe2000f8ec0ff */
[----:B------:R-:W-:Y:S01]  /*1620*/  R2UR UR35, R21 ;  /* 0x00000000152372ca */ /* 0x000fe200000e0000 */
[----:B------:R-:W-:Y:S01]  /*1630*/  UISETP.GE.U32.AND UP0, UPT, UR13, 0xff, UPT ;  /* 0x000000ff0d00788c */ /* 0x000fe2000bf06070 */
[----:B------:R-:W-:Y:S01]  /*1640*/  R2UR UR11, R20 ;  /* 0x00000000140b72ca */ /* 0x000fe200000e0000 */
[----:B------:R-:W-:Y:S01]  /*1650*/  ULEA UR8, UR6, UR4, 0x3 ;  /* 0x0000000406087291 */ /* 0x000fe2000f8e18ff */
[----:B------:R-:W-:-:S08]  /*1660*/  UMOV UR24, URZ ;  /* 0x000000ff00187c82 */ /* 0x000fd00008000000 */
[----:B------:R1:W2:Y:S01]  /*1670*/  SYNCS.PHASECHK.TRANS64.TRYWAIT P0, [UR8+0x18], R2 ;  /* 0x00001802ff0075a7 */ /* 0x0002a20008001108 */
[----:B------:R-:W-:Y:S02]  /*1680*/  USHF.L.U32 UR35, UR35, 0x6, URZ ;  /* 0x0000000623237899 */ /* 0x000fe400080006ff */
[----:B------:R-:W-:Y:S01]  /*1690*/  USHF.L.U32 UR11, UR11, 0x7, URZ ;  /* 0x000000070b0b7899 */ /* 0x000fe200080006ff */
[----:B------:R-:W-:Y:S11]  /*16a0*/  BRA.U !UP0, `(.L_x_20) ;  /* 0x0000000108a87547 */ /* 0x000ff6000b800000 */
[----:B------:R-:W-:Y:S01]  /*16b0*/  UMOV UR16, URZ ;  /* 0x000000ff00107c82 */ /* 0x000fe20008000000 */
[----:B------:R-:W-:-:S05]  /*16c0*/  UMOV UR17, UR6 ;  /* 0x0000000600117c82 */ /* 0x000fca0008000000 */
.L_x_25:
[----:B-1----:R-:W-:Y:S01]  /*16d0*/  ULEA UR33, UR17, UR4, 0x3 ;  /* 0x0000000411217291 */ /* 0x002fe2000f8e18ff */
[----:B--2---:R-:W-:Y:S01]  /*16e0*/  @!P5 MOV R3, 0x6000 ;  /* 0x000060000003d802 */ /* 0x004fe20000000f00 */
[----:B--2---:R-:W-:Y:S10]  /*16f0*/  @P0 BRA `(.L_x_21) ;  /* 0x00000000000c0947 */ /* 0x004ff40003800000 */
[----:B------:R-:W-:-:S04]  /*1700*/  SHF.L.U32 R5, R15, 0x1f, RZ ;  /* 0x0000001f0f057819 */ /* 0x000fc800000006ff */
[----:B------:R-:W2:Y:S02]  /*1710*/  SYNCS.PHASECHK.TRANS64.TRYWAIT P0, [UR33+0x18], R5 ;  /* 0x00001805ff0075a7 */ /* 0x000ea40008001121 */
[----:B--2---:R-:W-:Y:S05]  /*1720*/  @!P0 BRA `(.L_x_22) ;  /* 0x0000005800848947 */ /* 0x004fea0003800000 */
.L_x_21:
[----:B------:R2:W-:Y:S01]  /*1730*/  @!P5 SYNCS.ARRIVE.TRANS64 RZ, [UR33], R3 ;  /* 0x00000003ffffd9a7 */ /* 0x0005e20008000021 */
[----:B------:R-:W-:Y:S04]  /*1740*/  BSSY.RECONVERGENT B0, `(.L_x_23) ;  /* 0x0000003000007945 */ /* 0x000fe80003800200 */
[----:B------:R-:W-:Y:S05]  /*1750*/  @P4 BRA `(.L_x_24) ;  /* 0x0000000000044947 */ /* 0x000fea0003800000 */
[----:B------:R-:W-:Y:S05]  /*1760*/  BPT.TRAP 0x1 ;  /* 0x000000040000795c */ /* 0x000fea0000300000 */
.L_x_24:
[----:B------:R-:W-:Y:S05]  /*1770*/  BSYNC.RECONVERGENT B0 ;  /* 0x0000000000007941 */ /* 0x000fea0003800200 */
.L_x_23:
[----:B------:R-:W-:Y:S02]  /*1780*/  UIADD3 UR6, UPT, UPT, UR17, 0x1, URZ ;  /* 0x0000000111067890 */ /* 0x000fe4000fffe0ff */
[----:B------:R-:W-:Y:S02]  /*1790*/  ULEA UR32, UR17, UR4, 0xd ;  /* 0x0000000411207291 */ /* 0x000fe4000f8e68ff */
[----:B------:R-:W-:Y:S02]  /*17a0*/  UISETP.NE.AND UP0, UPT, UR6, 0x3, UPT ;  /* 0x000000030600788c */ /* 0x000fe4000bf05270 */
[----:B------:R-:W-:Y:S02]  /*17b0*/  UIADD3 UR26, UP1, UPT, UR22, 0x80, URZ ;  /* 0x00000080161a7890 */ /* 0x000fe4000ff3e0ff */
[----:B------:R-:W-:Y:S02]  /*17c0*/  USEL UR9, URZ, 0x1, UP0 ;  /* 0x00000001ff097887 */ /* 0x000fe40008000000 */
[----:B------:R-:W-:-:S02]  /*17d0*/  USEL UR6, UR6, URZ, UP0 ;  /* 0x000000ff06067287 */ /* 0x000fc40008000000 */
[----:B------:R-:W-:Y:S02]  /*17e0*/  UIADD3 UR20, UP0, UPT, UR22, 0x180, URZ ;  /* 0x0000018016147890 */ /* 0x000fe4000ff1e0ff */
[----:B------:R-:W-:Y:S01]  /*17f0*/  ULEA UR8, UR6, UR4, 0x3 ;  /* 0x0000000406087291 */ /* 0x000fe2000f8e18ff */
[----:B------:R-:W-:Y:S01]  /*1800*/  LOP3.LUT R15, R15, UR9, RZ, 0x3c, !PT ;  /* 0x000000090f0f7c12 */ /* 0x000fe2000f8e3cff */
[----:B------:R-:W-:Y:S02]  /*1810*/  USHF.L.U32 UR34, UR16, 0x7, URZ ;  /* 0x0000000710227899 */ /* 0x000fe400080006ff */
[----:B------:R-:W-:Y:S01]  /*1820*/  UIADD3.X UR27, UPT, UPT, URZ, UR23, URZ, UP1, !UPT ;  /* 0x00000017ff1b7290 */ /* 0x000fe20008ffe4ff */
[----:B-1----:R-:W-:Y:S01]  /*1830*/  SHF.L.U32 R2, R15, 0x1f, RZ ;  /* 0x0000001f0f027819 */ /* 0x002fe200000006ff */
[----:B------:R-:W-:Y:S02]  /*1840*/  UIADD3 UR32, UPT, UPT, UR32, 0x4400, URZ ;  /* 0x0000440020207890 */ /* 0x000fe4000fffe0ff */
[----:B------:R-:W-:Y:S01]  /*1850*/  UIADD3.X UR21, UPT, UPT, URZ, UR23, URZ, UP0, !UPT ;  /* 0x00000017ff157290 */ /* 0x000fe200087fe4ff */
[----:B------:R1:W1:Y:S01]  /*1860*/  SYNCS.PHASECHK.TRANS64.TRYWAIT P0, [UR8+0x18], R2 ;  /* 0x00001802ff0075a7 */ /* 0x0002620008001108 */
[----:B------:R-:W-:Y:S01]  /*1870*/  ULEA UR8, UR17, UR4, 0xe ;  /* 0x0000000411087291 */ /* 0x000fe2000f8e70ff */
[----:B------:R-:W-:Y:S01]  /*1880*/  UMOV UR18, 0x0 ;  /* 0x0000000000127882 */ /* 0x000fe20000000000 */
[----:B------:R-:W-:-:S02]  /*1890*/  UMOV UR19, 0x10000000 ;  /* 0x1000000000137882 */ /* 0x000fc40000000000 */
[----:B------:R-:W-:Y:S01]  /*18a0*/  UIADD3 UR8, UPT, UPT, UR8, 0xa400, URZ ;  /* 0x0000a40008087890 */ /* 0x000fe2000fffe0ff */
[----:B------:R1:W-:Y:S01]  /*18b0*/  UTMALDG.3D [UR32], [UR26], desc[UR18] ;  /* 0x000012201a0075b4 */ /* 0x0003e20008011000 */
[----:B------:R-:W-:Y:S01]  /*18c0*/  UMOV UR12, UR36 ;  /* 0x00000024000c7c82 */ /* 0x000fe20008000000 */
[----:B------:R-:W-:Y:S01]  /*18d0*/  UMOV UR9, UR33 ;  /* 0x0000002100097c82 */ /* 0x000fe20008000000 */
[----:B------:R-:W-:Y:S01]  /*18e0*/  UMOV UR10, UR34 ;  /* 0x00000022000a7c82 */ /* 0x000fe20008000000 */
[----:B------:R-:W-:Y:S01]  /*18f0*/  UIADD3 UR16, UPT, UPT, UR16, 0x1, URZ ;  /* 0x0000000110107890 */ /* 0x000fe2000fffe0ff */
[----:B------:R-:W-:Y:S01]  /*1900*/  UMOV UR24, UR5 ;  /* 0x0000000500187c82 */ /* 0x000fe20008000000 */
[----:B------:R-:W-:Y:S02]  /*1910*/  UMOV UR17, UR6 ;  /* 0x0000000600117c82 */ /* 0x000fe40008000000 */
[----:B------:R1:W-:Y:S01]  /*1920*/  UTMALDG.3D [UR8], [UR20], desc[UR18] ;  /* 0x00001208140075b4 */ /* 0x0003e20008011000 */
[----:B------:R-:W-:-:S09]  /*1930*/  UISETP.NE.AND UP0, UPT, UR16, UR5, UPT ;  /* 0x000000051000728c */ /* 0x000fd2000bf05270 */
[----:B------:R-:W-:Y:S05]  /*1940*/  BRA.U UP0, `(.L_x_25) ;  /* 0xfffffffd00607547 */ /* 0x000fea000b83ffff */
.L_x_20:
[----:B-1----:R-:W-:Y:S01]  /*1950*/  ULEA UR8, UR6, UR4, 0x3 ;  /* 0x0000000406087291 */ /* 0x002fe2000f8e18ff */
[----:B------:R-:W-:Y:S01]  /*1960*/  SHF.L.U32 R2, R15, 0x1f, RZ ;  /* 0x0000001f0f027819 */ /* 0x000fe200000006ff */
[----:B------:R-:W-:Y:S01]  /*1970*/  @!P1 SYNCS.ARRIVE.TRANS64.A1T0 RZ, [UR4+0x58], RZ ;  /* 0x000058ffffff99a7 */ /* 0x000fe20008100004 */
[----:B------:R-:W-:-:S06]  /*1980*/  UISETP.GT.AND UP0, UPT, UR15, UR14, UPT ;  /* 0x0000000e0f00728c */ /* 0x000fcc000bf04270 */
[----:B--2---:R1:W2:Y:S03]  /*1990*/  SYNCS.PHASECHK.TRANS64.TRYWAIT P0, [UR8+0x18], R2 ;  /* 0x00001802ff0075a7 */ /* 0x0042a60008001108 */
[----:B------:R-:W-:Y:S05]  /*19a0*/  BRA.U !UP0, `(.L_x_26) ;  /* 0x0000000108ac7547 */ /* 0x000fea000b800000 */
[----:B------:R-:W-:Y:S01]  /*19b0*/  UIADD3 UR21, UPT, UPT, UR7, UR24, URZ ;  /* 0x0000001807157290 */ /* 0x000fe2000fffe0ff */
[----:B------:R-:W-:-:S11]  /*19c0*/  UMOV UR25, UR6 ;  /* 0x0000000600197c82 */ /* 0x000fd60008000000 */
.L_x_31:
[----:B-1----:R-:W-:Y:S01]  /*19d0*/  ULEA UR17, UR25, UR4, 0x3 ;  /* 0x0000000419117291 */ /* 0x002fe2000f8e18ff */
[----:B--2---:R-:W-:Y:S01]  /*19e0*/  @!P5 MOV R3, 0x6000 ;  /* 0x000060000003d802 */ /* 0x004fe20000000f00 */
[----:B--2---:R-:W-:Y:S10]  /*19f0*/  @P0 BRA `(.L_x_27) ;  /* 0x00000000000c0947 */ /* 0x004ff40003800000 */
[----:B------:R-:W-:-:S04]  /*1a00*/  SHF.L.U32 R5, R15, 0x1f, RZ ;  /* 0x0000001f0f057819 */ /* 0x000fc800000006ff */
[----:B------:R-:W2:Y:S02]  /*1a10*/  SYNCS.PHASECHK.TRANS64.TRYWAIT P0, [UR17+0x18], R5 ;  /* 0x00001805ff0075a7 */ /* 0x000ea40008001111 */
[----:B--2---:R-:W-:Y:S05]  /*1a20*/  @!P0 BRA `(.L_x_28) ;  /* 0x0000005400dc8947 */ /* 0x004fea0003800000 */
.L_x_27:
[----:B------:R2:W-:Y:S01]  /*1a30*/  @!P5 SYNCS.ARRIVE.TRANS64 RZ, [UR17], R3 ;  /* 0x00000003ffffd9a7 */ /* 0x0005e20008000011 */
[----:B------:R-:W-:Y:S04]  /*1a40*/  BSSY.RECONVERGENT B0, `(.L_x_29) ;  /* 0x0000003000007945 */ /* 0x000fe80003800200 */
[----:B------:R-:W-:Y:S05]  /*1a50*/  @P4 BRA `(.L_x_30) ;  /* 0x0000000000044947 */ /* 0x000fea0003800000 */
[----:B------:R-:W-:Y:S05]  /*1a60*/  BPT.TRAP 0x1 ;  /* 0x000000040000795c */ /* 0x000fea0000300000 */
.L_x_30:
[----:B------:R-:W-:Y:S05]  /*1a70*/  BSYNC.RECONVERGENT B0 ;  /* 0x0000000000007941 */ /* 0x000fea0003800200 */
.L_x_29:
        /* <DEDUP_REMOVED lines=10> */
[----:B------:R-:W-:Y:S01]  /*1b20*/  UIADD3 UR16, UPT, UPT, UR16, 0x4400, URZ ;  /* 0x0000440010107890 */ /* 0x000fe2000fffe0ff */
[----:B-1----:R-:W-:Y:S01]  /*1b30*/  SHF.L.U32 R2, R15, 0x1f, RZ ;  /* 0x0000001f0f027819 */ /* 0x002fe200000006ff */
[----:B------:R-:W-:Y:S02]  /*1b40*/  UIADD3.X UR31, UPT, UPT, URZ, UR23, URZ, UP1, !UPT ;  /* 0x00000017ff1f7290 */ /* 0x000fe40008ffe4ff */
[----:B------:R-:W-:Y:S01]  /*1b50*/  UIADD3.X UR29, UPT, UPT, URZ, UR23, URZ, UP0, !UPT ;  /* 0x00000017ff1d7290 */ /* 0x000fe200087fe4ff */
[----:B------:R1:W1:Y:S01]  /*1b60*/  SYNCS.PHASECHK.TRANS64.TRYWAIT P0, [UR8+0x18], R2 ;  /* 0x00001802ff0075a7 */ /* 0x0002620008001108 */
[----:B------:R-:W-:Y:S01]  /*1b70*/  ULEA UR8, UR25, UR4, 0xe ;  /* 0x0000000419087291 */ /* 0x000fe2000f8e70ff */
[----:B------:R-:W-:Y:S01]  /*1b80*/  UMOV UR26, 0x0 ;  /* 0x00000000001a7882 */ /* 0x000fe20000000000 */
[----:B------:R-:W-:-:S02]  /*1b90*/  UMOV UR27, 0x10000000 ;  /* 0x10000000001b7882 */ /* 0x000fc40000000000 */
[----:B------:R-:W-:Y:S01]  /*1ba0*/  UIADD3 UR8, UPT, UPT, UR8, 0xa400, URZ ;  /* 0x0000a40008087890 */ /* 0x000fe2000fffe0ff */
[----:B------:R-:W-:Y:S01]  /*1bb0*/  UMOV UR19, UR35 ;  /* 0x0000002300137c82 */ /* 0x000fe20008000000 */
[----:B------:R-:W-:Y:S01]  /*1bc0*/  UMOV UR20, UR36 ;  /* 0x0000002400147c82 */ /* 0x000fe20008000000 */
[----:B------:R-:W-:Y:S01]  /*1bd0*/  UMOV UR12, UR36 ;  /* 0x00000024000c7c82 */ /* 0x000fe20008000000 */
[----:B------:R-:W-:Y:S01]  /*1be0*/  UMOV UR9, UR17 ;  /* 0x0000001100097c82 */ /* 0x000fe20008000000 */
[----:B------:R-:W-:Y:S01]  /*1bf0*/  UMOV UR10, UR18 ;  /* 0x00000012000a7c82 */ /* 0x000fe20008000000 */
[----:B------:R1:W-:Y:S01]  /*1c00*/  UTMALDG.3D [UR16], [UR30], desc[UR26] ;  /* 0x00001a101e0075b4 */ /* 0x0003e20008011000 */
[----:B------:R-:W-:Y:S01]  /*1c10*/  UIADD3 UR24, UPT, UPT, UR24, 0x1, URZ ;  /* 0x0000000118187890 */ /* 0x000fe2000fffe0ff */
[----:B------:R-:W-:-:S03]  /*1c20*/  UMOV UR25, UR6 ;  /* 0x0000000600197c82 */ /* 0x000fc60008000000 */
[----:B------:R-:W-:Y:S01]  /*1c30*/  UISETP.NE.AND UP0, UPT, UR24, UR21, UPT ;  /* 0x000000151800728c */ /* 0x000fe2000bf05270 */
[----:B------:R1:W-:Y:S08]  /*1c40*/  UTMALDG.3D [UR8], [UR28], desc[UR26] ;  /* 0x00001a081c0075b4 */ /* 0x0003f00008011000 */
[----:B------:R-:W-:Y:S05]  /*1c50*/  BRA.U UP0, `(.L_x_31) ;  /* 0xfffffffd005c7547 */ /* 0x000fea000b83ffff */
.L_x_26:
[----:B-1----:R-:W-:Y:S01]  /*1c60*/  LEA R2, R14, UR4, 0x3 ;  /* 0x000000040e027c11 */ /* 0x002fe2000f8e18ff */
[----:B------:R-:W-:Y:S01]  /*1c70*/  NOP ;  /* 0x0000000000007918 */ /* 0x000fe20000000000 */
[----:B--2---:R-:W-:Y:S02]  /*1c80*/  SHF.L.U32 R3, R12, 0x1f, RZ ;  /* 0x0000001f0c037819 */ /* 0x004fe400000006ff */
[----:B------:R-:W-:Y:S02]  /*1c90*/  LEA R4, R14, UR4, 0x4 ;  /* 0x000000040e047c11 */ /* 0x000fe4000f8e20ff */
[----:B------:R-:W1:Y:S02]  /*1ca0*/  SYNCS.PHASECHK.TRANS64.TRYWAIT P0, [R2+URZ+0x60], R3 ;  /* 0x00006003020075a7 */ /* 0x000e6400080011ff */
[----:B-1----:R-:W-:Y:S05]  /*1cb0*/  @!P0 BRA `(.L_x_32) ;  /* 0x0000005400508947 */ /* 0x002fea0003800000 */
.L_x_107:
[----:B------:R-:W2:Y:S01]  /*1cc0*/  LDS.128 R4, [R4+0xf0] ;  /* 0x0000f00004047984 */ /* 0x000ea20000000c00 */
[----:B---3--:R-:W-:Y:S01]  /*1cd0*/  ISETP.GE.AND P0, PT, R40, 0x1, PT ;  /* 0x000000012800780c */ /* 0x008fe20003f06270 */
[----:B-1----:R-:W-:Y:S01]  /*1ce0*/  VIADD R2, R2, 0x70 ;  /* 0x0000007002027836 */ /* 0x002fe20000000000 */
[----:B------:R-:W-:Y:S01]  /*1cf0*/  @!PT LDS RZ, [RZ] ;  /* 0x00000000fffff984 */ /* 0x000fe20000000800 */
[----:B------:R-:W-:Y:S01]  /*1d00*/  @!PT LDS RZ, [RZ] ;  /* 0x00000000fffff984 */ /* 0x000fe20000000800 */
[----:B------:R-:W-:Y:S01]  /*1d10*/  @!PT LDS RZ, [RZ] ;  /* 0x00000000fffff984 */ /* 0x000fe20000000800 */
[----:B------:R-:W-:Y:S01]  /*1d20*/  @!PT LDS RZ, [RZ] ;  /* 0x00000000fffff984 */ /* 0x000fe20000000800 */
[----:B------:R1:W-:Y:S06]  /*1d30*/  MEMBAR.ALL.CTA ;  /* 0x0000000000007992 */ /* 0x0003ec0000008000 */
[----:B-1----:R-:W1:Y:S01]  /*1d40*/  FENCE.VIEW.ASYNC.S ;  /* 0x00000000000073c6 */ /* 0x002e620000000000 */
[----:B------:R-:W-:-:S04]  /*1d50*/  PRMT R2, RZ, 0x654, R2 ;  /* 0x00000654ff027816 */ /* 0x000fc80000000002 */
[----:B-1----:R1:W-:Y:S01]  /*1d60*/  SYNCS.ARRIVE.TRANS64.RED.A1T0 RZ, [R2+URZ], RZ ;  /* 0x000000ff02ff79a7 */ /* 0x0023e200081004ff */
[----:B--2---:R-:W-:-:S13]  /*1d70*/  LOP3.LUT P2, RZ, R6, 0x1, RZ, 0xc0, !PT ;  /* 0x0000000106ff7812 */ /* 0x004fda000784c0ff */
[----:B------:R-:W-:Y:S01]  /*1d80*/  @P2 SHF.R.U32.HI R3, RZ, 0x10, R5 ;  /* 0x00000010ff032819 */ /* 0x000fe20000011605 */
[----:B------:R-:W-:Y:S01]  /*1d90*/  VOTEU.ANY UP0, P2 ;  /* 0x0000000000ff7886 */ /* 0x000fe20001000100 */
[----:B------:R-:W-:Y:S02]  /*1da0*/  @P2 MOV R13, R4 ;  /* 0x00000004000d2202 */ /* 0x000fe40000000f00 */
[----:B------:R-:W-:Y:S02]  /*1db0*/  @P2 R2UR.BROADCAST UR8, R3 ;  /* 0x00000000030822ca */ /* 0x000fe400008e0000 */
[----:B------:R-:W-:-:S11]  /*1dc0*/  @P2 LOP3.LUT R11, R5, 0xffff, RZ, 0xc0, !PT ;  /* 0x0000ffff050b2812 */ /* 0x000fd600078ec0ff */
[----:B------:R-:W-:Y:S01]  /*1dd0*/  @UP0 UMOV UR36, UR8 ;  /* 0x0000000800240c82 */ /* 0x000fe20008000000 */
[----:B-1----:R-:W-:Y:S05]  /*1de0*/  @!P0 BRA `(.L_x_33) ;  /* 0x0000000000b88947 */ /* 0x002fea0003800000 */
[----:B------:R-:W4:Y:S01]  /*1df0*/  LDC.64 R4, c[0x0][0xb18] ;  /* 0x0002c600ff047b82 */ /* 0x000f220000000a00 */
[----:B------:R-:W-:-:S07]  /*1e00*/  ISETP.NE.AND P3, PT, R40, 0x1, PT ;  /* 0x000000012800780c */ /* 0x000fce0003f65270 */
[----:B------:R-:W1:Y:S08]  /*1e10*/  LDC.64 R6, c[0x0][0xb10] ;  /* 0x0002c400ff067b82 */ /* 0x000e700000000a00 */
[----:B------:R-:W2:Y:S08]  /*1e20*/  LDC R16, c[0x0][0xb20] ;  /* 0x0002c800ff107b82 */ /* 0x000eb00000000800 */
[----:B------:R-:W3:Y:S01]  /*1e30*/  LDC R18, c[0x0][0xb0c] ;  /* 0x0002c300ff127b82 */ /* 0x000ee20000000800 */
[----:B----4-:R-:W-:Y:S01]  /*1e40*/  IMAD.HI.U32 R17, R0, R5, RZ ;  /* 0x0000000500117227 */ /* 0x010fe200078e00ff */
[----:B------:R-:W-:-:S03]  /*1e50*/  ISETP.NE.AND P0, PT, R4, 0x1, PT ;  /* 0x000000010400780c */ /* 0x000fc60003f05270 */
[----:B------:R-:W-:-:S03]  /*1e60*/  IMAD.HI.U32 R5, R11, R5, RZ ;  /* 0x000000050b057227 */ /* 0x000fc600078e00ff */
[----:B------:R-:W4:Y:S01]  /*1e70*/  LDC.64 R2, c[0x0][0xb28] ;  /* 0x0002ca00ff027b82 */ /* 0x000f220000000a00 */
[----:B-1----:R-:W-:-:S04]  /*1e80*/  IMAD.HI.U32 R20, R9, R6, RZ ;  /* 0x0000000609147227 */ /* 0x002fc800078e00ff */
[----:B------:R-:W-:Y:S01]  /*1e90*/  IMAD.HI.U32 R22, R13, R6, RZ ;  /* 0x000000060d167227 */ /* 0x000fe200078e00ff */
[----:B------:R-:W-:Y:S02]  /*1ea0*/  SHF.R.U32.HI R20, RZ, R7, R20 ;  /* 0x00000007ff147219 */ /* 0x000fe40000011614 */
[-C--:B--2---:R-:W-:Y:S02]  /*1eb0*/  SHF.R.U32.HI R17, RZ, R16.reuse, R17 ;  /* 0x00000010ff117219 */ /* 0x084fe40000011611 */
[----:B------:R-:W-:Y:S02]  /*1ec0*/  SHF.R.U32.HI R16, RZ, R16, R5 ;  /* 0x00000010ff107219 */ /* 0x000fe40000011605 */
[----:B------:R-:W-:Y:S02]  /*1ed0*/  SEL R17, R0, R17, !P0 ;  /* 0x0000001100117207 */ /* 0x000fe40004000000 */
[----:B------:R-:W-:Y:S02]  /*1ee0*/  SHF.R.U32.HI R22, RZ, R7, R22 ;  /* 0x00000007ff167219 */ /* 0x000fe40000011616 */
[----:B---3--:R-:W-:-:S02]  /*1ef0*/  ISETP.NE.AND P1, PT, R18, 0x1, PT ;  /* 0x000000011200780c */ /* 0x008fc40003f25270 */
[----:B------:R-:W-:Y:S02]  /*1f00*/  SEL R5, R11, R16, !P0 ;  /* 0x000000100b057207 */ /* 0x000fe40004000000 */
[----:B------:R-:W-:Y:S02]  /*1f10*/  SEL R19, R9, R20, !P1 ;  /* 0x0000001409137207 */ /* 0x000fe40004800000 */
[----:B------:R-:W-:Y:S01]  /*1f20*/  SEL R7, R13, R22, !P1 ;  /* 0x000000160d077207 */ /* 0x000fe20004800000 */
[----:B----4-:R-:W-:-:S04]  /*1f30*/  IMAD.HI.U32 R20, R17, R2, RZ ;  /* 0x0000000211147227 */ /* 0x010fc800078e00ff */
[----:B------:R-:W-:Y:S01]  /*1f40*/  IMAD.HI.U32 R6, R19, R2, RZ ;  /* 0x0000000213067227 */ /* 0x000fe200078e00ff */
[----:B------:R-:W-:-:S04]  /*1f50*/  @P3 SHF.R.U32.HI R17, RZ, R3, R20 ;  /* 0x00000003ff113219 */ /* 0x000fc80000011614 */
        /* <DEDUP_REMOVED lines=8> */
[----:B------:R-:W-:-:S04]  /*1fe0*/  @!P0 IMAD.HI.U32 R16, R7, R2, RZ ;  /* 0x0000000207108227 */ /* 0x000fc800078e00ff */
[----:B------:R-:W-:Y:S01]  /*1ff0*/  IMAD.MOV R2, RZ, RZ, -R6 ;  /* 0x000000ffff027224 */ /* 0x000fe200078e0a06 */
[----:B------:R-:W-:-:S03]  /*2000*/  @!P0 SHF.R.U32.HI R16, RZ, R3, R16 ;  /* 0x00000003ff108219 */ /* 0x000fc60000011610 */
[----:B------:R-:W-:Y:S01]  /*2010*/  IMAD R2, R40, R2, R5 ;  /* 0x0000000228027224 */ /* 0x000fe200078e0205 */
[----:B------:R-:W-:Y:S02]  /*2020*/  @!P0 SEL R3, R7, R16, !P3 ;  /* 0x0000001007038207 */ /* 0x000fe40005800000 */
[----:B------:R-:W-:-:S03]  /*2030*/  IADD3 R16, PT, PT, -R5, RZ, RZ ;  /* 0x000000ff05107210 */ /* 0x000fc60007ffe1ff */
[--C-:B------:R-:W-:Y:S02]  /*2040*/  @!P0 IMAD.IADD R6, R6, 0x1, -R3.reuse ;  /* 0x0000000106068824 */ /* 0x100fe400078e0a03 */
[----:B------:R-:W-:Y:S01]  /*2050*/  @!P0 IMAD R3, R2, R19, R3 ;  /* 0x0000001302038224 */ /* 0x000fe200078e0203 */
[----:B------:R-:W-:Y:S01]  /*2060*/  IADD3 R2, PT, PT, -R7, RZ, RZ ;  /* 0x000000ff07027210 */ /* 0x000fe20007ffe1ff */
[----:B------:R-:W-:Y:S02]  /*2070*/  @!P0 IMAD R5, R40, R6, R7 ;  /* 0x0000000628058224 */ /* 0x000fe400078e0207 */
[----:B------:R-:W-:Y:S02]  /*2080*/  IMAD R11, R4, R16, R11 ;  /* 0x00000010040b7224 */ /* 0x000fe400078e020b */
[----:B------:R-:W-:Y:S02]  /*2090*/  @!P0 IMAD.MOV.U32 R7, RZ, RZ, R3 ;  /* 0x000000ffff078224 */ /* 0x000fe400078e0003 */
[----:B------:R-:W-:-:S02]  /*20a0*/  IMAD R2, R18, R2, R13 ;  /* 0x0000000212027224 */ /* 0x000fc400078e020d */
[----:B------:R-:W-:Y:S02]  /*20b0*/  IMAD R11, R5, R4, R11 ;  /* 0x00000004050b7224 */ /* 0x000fe400078e020b */
[----:B------:R-:W-:Y:S02]  /*20c0*/  IMAD R13, R7, R18, R2 ;  /* 0x00000012070d7224 */ /* 0x000fe400078e0202 */
.L_x_33:
[----:B------:R-:W1:Y:S02]  /*20d0*/  LDCU UR8, c[0x0][0xb30] ;  /* 0x00016600ff0877ac */ /* 0x000e640008000800 */
[----:B-1----:R-:W-:-:S09]  /*20e0*/  UISETP.NE.AND UP0, UPT, UR8, 0x1, UPT ;  /* 0x000000010800788c */ /* 0x002fd2000bf05270 */
[----:B------:R-:W-:Y:S05]  /*20f0*/  BRA.U UP0, `(.L_x_34) ;  /* 0x0000000100407547 */ /* 0x000fea000b800000 */
[----:B------:R-:W1:Y:S08]  /*2100*/  LDC.64 R4, c[0x0][0xb10] ;  /* 0x0002c400ff047b82 */ /* 0x000e700000000a00 */
[----:B------:R-:W2:Y:S08]  /*2110*/  LDC.64 R2, c[0x0][0xb18] ;  /* 0x0002c600ff027b82 */ /* 0x000eb00000000a00 */
[----:B------:R-:W3:Y:S08]  /*2120*/  LDC R6, c[0x0][0xb20] ;  /* 0x0002c800ff067b82 */ /* 0x000ef00000000800 */
[----:B------:R-:W4:Y:S01]  /*2130*/  LDC R16, c[0x0][0xb0c] ;  /* 0x0002c300ff107b82 */ /* 0x000f220000000800 */
[----:B-1----:R-:W-:-:S05]  /*2140*/  IMAD.HI.U32 R4, R13, R4, RZ ;  /* 0x000000040d047227 */ /* 0x002fca00078e00ff */
[----:B------:R-:W-:Y:S01]  /*2150*/  SHF.R.U32.HI R4, RZ, R5, R4 ;  /* 0x00000005ff047219 */ /* 0x000fe20000011604 */
[----:B--2---:R-:W-:Y:S01]  /*2160*/  IMAD.HI.U32 R3, R11, R3, RZ ;  /* 0x000000030b037227 */ /* 0x004fe200078e00ff */
[----:B------:R-:W-:-:S04]  /*2170*/  ISETP.NE.AND P0, PT, R2, 0x1, PT ;  /* 0x000000010200780c */ /* 0x000fc80003f05270 */
[----:B---3--:R-:W-:-:S04]  /*2180*/  SHF.R.U32.HI R6, RZ, R6, R3 ;  /* 0x00000006ff067219 */ /* 0x008fc80000011603 */
[----:B------:R-:W-:Y:S02]  /*2190*/  SEL R3, R11, R6, !P0 ;  /* 0x000000060b037207 */ /* 0x000fe40004000000 */
[----:B----4-:R-:W-:-:S04]  /*21a0*/  ISETP.NE.AND P1, PT, R16, 0x1, PT ;  /* 0x000000011000780c */ /* 0x010fc80003f25270 */
[----:B------:R-:W-:-:S05]  /*21b0*/  SEL R4, R13, R4, !P1 ;  /* 0x000000040d047207 */ /* 0x000fca0004800000 */
[----:B------:R-:W-:Y:S02]  /*21c0*/  IMAD.IADD R5, R3, 0x1, -R4 ;  /* 0x0000000103057824 */ /* 0x000fe400078e0a04 */
[----:B------:R-:W-:Y:S02]  /*21d0*/  IMAD.IADD R3, R4, 0x1, -R3 ;  /* 0x0000000104037824 */ /* 0x000fe400078e0a03 */
[----:B------:R-:W-:Y:S02]  /*21e0*/  IMAD R13, R5, R16, R13 ;  /* 0x00000010050d7224 */ /* 0x000fe400078e020d */
[----:B------:R-:W-:-:S07]  /*21f0*/  IMAD R11, R3, R2, R11 ;  /* 0x00000002030b7224 */ /* 0x000fce00078e020b */
.L_x_34:
[----:B------:R-:W-:Y:S01]  /*2200*/  VIADD R14, R14, 0x1 ;  /* 0x000000010e0e7836 */ /* 0x000fe20000000000 */
[----:B------:R-:W-:Y:S01]  /*2210*/  PLOP3.LUT P1, PT, PT, PT, PT, 0x80, 0x8 ;  /* 0x000000000008781c */ /* 0x000fe20003f2f070 */
[----:B------:R-:W-:Y:S02]  /*2220*/  IMAD.IADD R21, R13, 0x1, R96 ;  /* 0x000000010d157824 */ /* 0x000fe400078e0260 */
[----:B------:R-:W-:Y:S01]  /*2230*/  IMAD.IADD R20, R11, 0x1, R94 ;  /* 0x000000010b147824 */ /* 0x000fe200078e025e */
[----:B------:R-:W-:-:S04]  /*2240*/  ISETP.NE.AND P0, PT, R14, 0x2, PT ;  /* 0x000000020e00780c */ /* 0x000fc80003f05270 */
[----:B------:R-:W-:Y:S02]  /*2250*/  SEL R3, RZ, 0x1, P0 ;  /* 0x00000001ff037807 */ /* 0x000fe40000000000 */
[----:B------:R-:W-:Y:S02]  /*2260*/  SEL R14, R14, RZ, P0 ;  /* 0x000000ff0e0e7207 */ /* 0x000fe40000000000 */
[----:B------:R-:W-:Y:S01]  /*2270*/  LOP3.LUT R12, R12, R3, RZ, 0x3c, !PT ;  /* 0x000000030c0c7212 */ /* 0x000fe200078e3cff */
[----:B------:R-:W-:Y:S06]  /*2280*/  @P2 BRA `(.L_x_35) ;  /* 0xfffffff000982947 */ /* 0x000fec000383ffff */
[----:B------:R-:W-:Y:S01]  /*2290*/  UIADD3 UR4, UPT, UPT, UR4, 0x18, URZ ;  /* 0x0000001804047890 */ /* 0x000fe2000fffe0ff */
[----:B------:R-:W-:-:S03]  /*22a0*/  SHF.L.U32 R3, R15, 0x1f, RZ ;  /* 0x0000001f0f037819 */ /* 0x000fc600000006ff */
[----:B------:R-:W-:-:S09]  /*22b0*/  ULEA UR5, UR6, UR4, 0x3 ;  /* 0x0000000406057291 */ /* 0x000fd2000f8e18ff */
[----:B------:R-:W1:Y:S02]  /*22c0*/  SYNCS.PHASECHK.TRANS64.TRYWAIT P0, [UR5], R3 ;  /* 0x00000003ff0075a7 */ /* 0x000e640008001105 */
[----:B-1----:R-:W-:Y:S05]  /*22d0*/  @!P0 BRA `(.L_x_36) ;  /* 0x0000004c00dc8947 */ /* 0x002fea0003800000 */
.L_x_109:
[----:B------:R-:W-:-:S04]  /*22e0*/  UIADD3 UR6, UPT, UPT, UR6, 0x1, URZ ;  /* 0x0000000106067890 */ /* 0x000fc8000fffe0ff */
[----:B------:R-:W-:-:S04]  /*22f0*/  UISETP.NE.AND UP0, UPT, UR6, 0x3, UPT ;  /* 0x000000030600788c */ /* 0x000fc8000bf05270 */
[----:B------:R-:W-:Y:S02]  /*2300*/  USEL UR7, URZ, 0x1, UP0 ;  /* 0x00000001ff077887 */ /* 0x000fe40008000000 */
[----:B------:R-:W-:-:S04]  /*2310*/  USEL UR6, UR6, URZ, UP0 ;  /* 0x000000ff06067287 */ /* 0x000fc80008000000 */
[----:B------:R-:W-:Y:S01]  /*2320*/  ULEA UR5, UR6, UR4, 0x3 ;  /* 0x0000000406057291 */ /* 0x000fe2000f8e18ff */
[----:B------:R-:W-:-:S04]  /*2330*/  LOP3.LUT R15, R15, UR7, RZ, 0x3c, !PT ;  /* 0x000000070f0f7c12 */ /* 0x000fc8000f8e3cff */
[----:B-1----:R-:W-:-:S04]  /*2340*/  SHF.L.U32 R3, R15, 0x1f, RZ ;  /* 0x0000001f0f037819 */ /* 0x002fc800000006ff */
[----:B------:R-:W1:Y:S02]  /*2350*/  SYNCS.PHASECHK.TRANS64.TRYWAIT P0, [UR5], R3 ;  /* 0x00000003ff0075a7 */ /* 0x000e640008001105 */
[----:B-1----:R-:W-:Y:S05]  /*2360*/  @!P0 BRA `(.L_x_37) ;  /* 0x0000004c00d08947 */ /* 0x002fea0003800000 */
.L_x_111:
[----:B------:R-:W-:-:S04]  /*2370*/  UIADD3 UR6, UPT, UPT, UR6, 0x1, URZ ;  /* 0x0000000106067890 */ /* 0x000fc8000fffe0ff */
[----:B------:R-:W-:-:S04]  /*2380*/  UISETP.NE.AND UP0, UPT, UR6, 0x3, UPT ;  /* 0x000000030600788c */ /* 0x000fc8000bf05270 */
[----:B------:R-:W-:Y:S02]  /*2390*/  USEL UR5, URZ, 0x1, UP0 ;  /* 0x00000001ff057887 */ /* 0x000fe40008000000 */
[----:B------:R-:W-:-:S04]  /*23a0*/  USEL UR6, UR6, URZ, UP0 ;  /* 0x000000ff06067287 */ /* 0x000fc80008000000 */
[----:B------:R-:W-:Y:S01]  /*23b0*/  ULEA UR6, UR6, UR4, 0x3 ;  /* 0x0000000406067291 */ /* 0x000fe2000f8e18ff */
[----:B-1----:R-:W-:-:S04]  /*23c0*/  LOP3.LUT R3, R15, UR5, RZ, 0x3c, !PT ;  /* 0x000000050f037c12 */ /* 0x002fc8000f8e3cff */
[----:B------:R-:W-:Y:S01]  /*23d0*/  SHF.L.U32 R3, R3, 0x1f, RZ ;  /* 0x0000001f03037819 */ /* 0x000fe200000006ff */
[----:B----4-:R-:W-:-:S07]  /*23e0*/  IMAD.U32 R0, RZ, RZ, UR6 ;  /* 0x00000006ff007e24 */ /* 0x010fce000f8e00ff */
.L_x_38:
[----:B-1----:R1:W2:Y:S02]  /*23f0*/  SYNCS.PHASECHK.TRANS64.TRYWAIT P0, [R0+URZ], R3 ;  /* 0x00000003000075a7 */ /* 0x0022a400080011ff */
[----:B--2---:R-:W-:Y:S05]  /*2400*/  @!P0 NANOSLEEP.SYNCS 0x989680 ;  /* 0x009896800000895d */ /* 0x004fea0003900000 */
[----:B------:R-:W2:Y:S02]  /*2410*/  @!P0 SYNCS.PHASECHK.TRANS64 P0, [R0+URZ], R3 ;  /* 0x00000003000085a7 */ /* 0x000ea400080010ff */
[----:B--2---:R-:W-:Y:S05]  /*2420*/  @P0 EXIT ;  /* 0x000000000000094d */ /* 0x004fea0003800000 */
[----:B------:R-:W-:Y:S05]  /*2430*/  BRA `(.L_x_38) ;  /* 0xfffffffc00ec7947 */ /* 0x000fea000383ffff */
.L_x_17:
[----:B------:R-:W-:-:S04]  /*2440*/  UISETP.NE.AND UP1, UPT, UR37, URZ, UPT ;  /* 0x000000ff2500728c */ /* 0x000fc8000bf25270 */
[----:B------:R-:W-:-:S09]  /*2450*/  UISETP.NE.OR UP1, UPT, UR8, 0x1, UP1 ;  /* 0x000000010800788c */ /* 0x000fd20008f25670 */
[----:B------:R-:W-:Y:S05]  /*2460*/  BRA.U UP1, `(.L_x_39) ;  /* 0x0000000501487547 */ /* 0x000fea000b800000 */
[----:B------:R-:W-:Y:S01]  /*2470*/  ISETP.NE.AND P2, PT, R2, RZ, PT ;  /* 0x000000ff0200720c */ /* 0x000fe20003f45270 */
[----:B------:R-:W-:Y:S01]  /*2480*/  IMAD.MOV.U32 R12, RZ, RZ, 0x1 ;  /* 0x00000001ff0c7424 */ /* 0x000fe200078e00ff */
[----:B------:R-:W-:Y:S02]  /*2490*/  CS2R R10, SRZ ;  /* 0x00000000000a7805 */ /* 0x000fe4000001ff00 */
[----:B------:R-:W-:Y:S01]  /*24a0*/  CS2R R8, SRZ ;  /* 0x0000000000087805 */ /* 0x000fe2000001ff00 */
[----:B------:R-:W-:Y:S01]  /*24b0*/  UMOV UR4, 0x400 ;  /* 0x0000040000047882 */ /* 0x000fe20000000000 */
[----:B------:R-:W-:Y:S01]  /*24c0*/  UMOV UR6, URZ ;  /* 0x000000ff00067c82 */ /* 0x000fe20008000000 */
[----:B------:R-:W-:-:S12]  /*24d0*/  ULEA UR37, UR37, UR4, 0x18 ;  /* 0x0000000425257291 */ /* 0x000fd8000f8ec0ff */
.L_x_43:
[----:B------:R-:W-:Y:S02]  /*24e0*/  LEA R0, R8, UR37, 0x3 ;  /* 0x0000002508007c11 */ /* 0x000fe4000f8e18ff */
[----:B------:R-:W-:-:S03]  /*24f0*/  SHF.L.U32 R5, R9, 0x1f, RZ ;  /* 0x0000001f09057819 */ /* 0x000fc600000006ff */
[----:B------:R-:W-:Y:S01]  /*2500*/  VIADD R4, R0, 0xd0 ;  /* 0x000000d000047836 */ /* 0x000fe20000000000 */
[----:B------:R-:W1:Y:S02]  /*2510*/  SYNCS.PHASECHK.TRANS64.TRYWAIT P0, [R0+URZ+0xc0], R5 ;  /* 0x0000c005000075a7 */ /* 0x000e6400080011ff */
[----:B-1----:R-:W-:Y:S05]  /*2520*/  @!P0 BRA `(.L_x_40) ;  /* 0x0000004c00788947 */ /* 0x002fea0003800000 */
.L_x_112:
[----:B------:R-:W-:Y:S01]  /*2530*/  ULEA UR5, UR6, UR37, 0x3 ;  /* 0x0000002506057291 */ /* 0x000fe2000f8e18ff */
[----:B------:R-:W-:Y:S02]  /*2540*/  PRMT R4, RZ, 0x654, R4 ;  /* 0x00000654ff047816 */ /* 0x000fe40000000004 */
[----:B-1----:R-:W-:Y:S01]  /*2550*/  SHF.L.U32 R5, R12, 0x1f, RZ ;  /* 0x0000001f0c057819 */ /* 0x002fe200000006ff */
[----:B------:R-:W-:Y:S01]  /*2560*/  UIADD3 UR4, UPT, UPT, UR5, 0x60, URZ ;  /* 0x0000006005047890 */ /* 0x000fe2000fffe0ff */
[----:B------:R1:W-:Y:S05]  /*2570*/  SYNCS.ARRIVE.TRANS64.RED.A1T0 RZ, [R4+URZ], RZ ;  /* 0x000000ff04ff79a7 */ /* 0x0003ea00081004ff */
[----:B------:R-:W-:Y:S01]  /*2580*/  IMAD.U32 R7, RZ, RZ, UR4 ;  /* 0x00000004ff077e24 */ /* 0x000fe2000f8e00ff */
[----:B------:R-:W2:Y:S04]  /*2590*/  SYNCS.PHASECHK.TRANS64.TRYWAIT P0, [UR5+0x70], R5 ;  /* 0x00007005ff0075a7 */ /* 0x000ea80008001105 */
[----:B------:R-:W-:Y:S01]  /*25a0*/  PRMT R6, R2, 0x654, R7 ;  /* 0x0000065402067816 */ /* 0x000fe20000000007 */
[----:B-1----:R-:W-:Y:S01]  /*25b0*/  @!P2 IMAD.MOV.U32 R4, RZ, RZ, 0x10 ;  /* 0x00000010ff04a424 */ /* 0x002fe200078e00ff */
[----:B--2---:R-:W-:Y:S06]  /*25c0*/  @!P0 BRA `(.L_x_41) ;  /* 0x0000004c00648947 */ /* 0x004fec0003800000 */
.L_x_114:
[----:B------:R-:W-:Y:S01]  /*25d0*/  ULEA UR4, UR6, UR37, 0x4 ;  /* 0x0000002506047291 */ /* 0x000fe2000f8e20ff */
[----:B------:R-:W-:Y:S01]  /*25e0*/  SEL R3, R6, R3, !P2 ;  /* 0x0000000306037207 */ /* 0x000fe20005000000 */
[----:B------:R-:W-:Y:S01]  /*25f0*/  UIADD3 UR5, UPT, UPT, UR5, 0x60, URZ ;  /* 0x0000006005057890 */ /* 0x000fe2000fffe0ff */
[----:B-1----:R-:W-:Y:S01]  /*2600*/  LEA R0, R11, UR37, 0x3 ;  /* 0x000000250b007c11 */ /* 0x002fe2000f8e18ff */
[----:B------:R-:W-:Y:S01]  /*2610*/  UIADD3 UR4, UPT, UPT, UR4, 0xf0, URZ ;  /* 0x000000f004047890 */ /* 0x000fe2000fffe0ff */
[----:B------:R-:W-:Y:S01]  /*2620*/  SHF.L.U32 R5, R10, 0x1f, RZ ;  /* 0x0000001f0a057819 */ /* 0x000fe200000006ff */
[----:B------:R1:W-:Y:S01]  /*2630*/  @!P2 SYNCS.ARRIVE.TRANS64.RED RZ, [R3+URZ], R4 ;  /* 0x0000000403ffa9a7 */ /* 0x0003e200080004ff */
[----:B------:R-:W-:Y:S01]  /*2640*/  UIADD3 UR6, UPT, UPT, UR6, 0x1, URZ ;  /* 0x0000000106067890 */ /* 0x000fe2000fffe0ff */
[----:B------:R-:W-:-:S03]  /*2650*/  VIADD R8, R8, 0x1 ;  /* 0x0000000108087836 */ /* 0x000fc60000000000 */
[----:B------:R-:W-:Y:S02]  /*2660*/  UISETP.NE.AND UP0, UPT, UR6, 0x2, UPT ;  /* 0x000000020600788c */ /* 0x000fe4000bf05270 */
[----:B------:R-:W-:Y:S06]  /*2670*/  UGETNEXTWORKID.BROADCAST [UR4], [UR5] ;  /* 0x00000000040073ca */ /* 0x000fec0008000100 */
[----:B------:R-:W-:Y:S01]  /*2680*/  USEL UR4, URZ, 0x1, UP0 ;  /* 0x00000001ff047887 */ /* 0x000fe20008000000 */
[----:B------:R-:W-:Y:S01]  /*2690*/  ISETP.NE.AND P0, PT, R8, 0x2, PT ;  /* 0x000000020800780c */ /* 0x000fe20003f05270 */
[----:B------:R-:W-:Y:S01]  /*26a0*/  USEL UR6, UR6, URZ, UP0 ;  /* 0x000000ff06067287 */ /* 0x000fe20008000000 */
[----:B------:R-:W2:Y:S03]  /*26b0*/  SYNCS.PHASECHK.TRANS64.TRYWAIT P1, [R0+URZ+0x60], R5 ;  /* 0x00006005000075a7 */ /* 0x000ea600080211ff */
[----:B------:R-:W-:Y:S01]  /*26c0*/  LOP3.LUT R12, R12, UR4, RZ, 0x3c, !PT ;  /* 0x000000040c0c7c12 */ /* 0x000fe2000f8e3cff */
[----:B-12---:R-:W-:Y:S07]  /*26d0*/  @!P1 BRA `(.L_x_42) ;  /* 0x0000004c00389947 */ /* 0x006fee0003800000 */
.L_x_115:
[C---:B------:R-:W-:Y:S01]  /*26e0*/  LEA R4, R11.reuse, UR37, 0x4 ;  /* 0x000000250b047c11 */ /* 0x040fe2000f8e20ff */
[----:B-1----:R-:W-:Y:S01]  /*26f0*/  VIADD R0, R0, 0x70 ;  /* 0x0000007000007836 */ /* 0x002fe20000000000 */
[----:B------:R-:W-:Y:S01]  /*2700*/  SEL R8, R8, RZ, P0 ;  /* 0x000000ff08087207 */ /* 0x000fe20000000000 */
[----:B------:R-:W-:-:S03]  /*2710*/  VIADD R11, R11, 0x1 ;  /* 0x000000010b0b7836 */ /* 0x000fc60000000000 */
[----:B------:R-:W1:Y:S01]  /*2720*/  LDS.128 R4, [R4+0xf0] ;  /* 0x0000f00004047984 */ /* 0x000e620000000c00 */
[----:B------:R-:W-:Y:S02]  /*2730*/  PRMT R0, RZ, 0x654, R0 ;  /* 0x00000654ff007816 */ /* 0x000fe40000000000 */
[C---:B------:R-:W-:Y:S01]  /*2740*/  ISETP.NE.AND P1, PT, R11.reuse, 0x2, PT ;  /* 0x000000020b00780c */ /* 0x040fe20003f25270 */
[----:B------:R-:W-:Y:S01]  /*2750*/  @!PT LDS RZ, [RZ] ;  /* 0x00000000fffff984 */ /* 0x000fe20000000800 */
[----:B------:R-:W-:Y:S01]  /*2760*/  @!PT LDS RZ, [RZ] ;  /* 0x00000000fffff984 */ /* 0x000fe20000000800 */
[----:B------:R-:W-:Y:S01]  /*2770*/  @!PT LDS RZ, [RZ] ;  /* 0x00000000fffff984 */ /* 0x000fe20000000800 */
[----:B------:R-:W-:Y:S01]  /*2780*/  @!PT LDS RZ, [RZ] ;  /* 0x00000000fffff984 */ /* 0x000fe20000000800 */
[----:B------:R2:W-:Y:S06]  /*2790*/  MEMBAR.ALL.CTA ;  /* 0x0000000000007992 */ /* 0x0005ec0000008000 */
[----:B--2---:R-:W2:Y:S01]  /*27a0*/  FENCE.VIEW.ASYNC.S ;  /* 0x00000000000073c6 */ /* 0x004ea20000000000 */
[----:B------:R-:W-:Y:S01]  /*27b0*/  SEL R11, R11, RZ, P1 ;  /* 0x000000ff0b0b7207 */ /* 0x000fe20000800000 */
[----:B--2---:R2:W-:Y:S01]  /*27c0*/  SYNCS.ARRIVE.TRANS64.RED.A1T0 RZ, [R0+URZ], RZ ;  /* 0x000000ff00ff79a7 */ /* 0x0045e200081004ff */
[----:B-1----:R-:W-:-:S02]  /*27d0*/  LOP3.LUT P3, RZ, R6, 0x1, RZ, 0xc0, !PT ;  /* 0x0000000106ff7812 */ /* 0x002fc4000786c0ff */
[----:B------:R-:W-:-:S04]  /*27e0*/  SEL R5, RZ, 0x1, P1 ;  /* 0x00000001ff057807 */ /* 0x000fc80000800000 */
[----:B------:R-:W-:Y:S02]  /*27f0*/  LOP3.LUT R10, R10, R5, RZ, 0x3c, !PT ;  /* 0x000000050a0a7212 */ /* 0x000fe400078e3cff */
[----:B--2---:R-:W-:-:S04]  /*2800*/  SEL R0, RZ, 0x1, P0 ;  /* 0x00000001ff007807 */ /* 0x004fc80000000000 */
[----:B------:R-:W-:Y:S01]  /*2810*/  LOP3.LUT R9, R9, R0, RZ, 0x3c, !PT ;  /* 0x0000000009097212 */ /* 0x000fe200078e3cff */
[----:B------:R-:W-:Y:S06]  /*2820*/  @P3 BRA `(.L_x_43) ;  /* 0xfffffffc002c3947 */ /* 0x000fec000383ffff */
[----:B------:R-:W-:Y:S01]  /*2830*/  ULEA UR5, UR6, UR37, 0x3 ;  /* 0x0000002506057291 */ /* 0x000fe2000f8e18ff */
[----:B------:R-:W-:-:S08]  /*2840*/  SHF.L.U32 R3, R12, 0x1f, RZ ;  /* 0x0000001f0c037819 */ /* 0x000fd000000006ff */
[----:B------:R-:W1:Y:S02]  /*2850*/  SYNCS.PHASECHK.TRANS64 P0, [UR5+0x70], R3 ;  /* 0x00007003ff0075a7 */ /* 0x000e640008001005 */
[----:B-1----:R-:W-:Y:S05]  /*2860*/  @P0 BRA `(.L_x_44) ;  /* 0x0000000000080947 */ /* 0x002fea0003800000 */
[----:B------:R-:W1:Y:S02]  /*2870*/  SYNCS.PHASECHK.TRANS64.TRYWAIT P0, [UR5+0x70], R3 ;  /* 0x00007003ff0075a7 */ /* 0x000e640008001105 */
[----:B-1----:R-:W-:Y:S05]  /*2880*/  @!P0 BRA `(.L_x_45) ;  /* 0x0000004800e08947 */ /* 0x002fea0003800000 */
.L_x_44:
[----:B------:R-:W-:-:S04]  /*2890*/  UIADD3 UR4, UPT, UPT, UR6, 0x1, URZ ;  /* 0x0000000106047890 */ /* 0x000fc8000fffe0ff */
[----:B------:R-:W-:-:S04]  /*28a0*/  UISETP.NE.AND UP0, UPT, UR4, 0x2, UPT ;  /* 0x000000020400788c */ /* 0x000fc8000bf05270 */
[----:B------:R-:W-:Y:S02]  /*28b0*/  USEL UR7, URZ, 0x1, UP0 ;  /* 0x00000001ff077887 */ /* 0x000fe40008000000 */
[----:B------:R-:W-:-:S04]  /*28c0*/  USEL UR4, UR4, URZ, UP0 ;  /* 0x000000ff04047287 */ /* 0x000fc80008000000 */
[----:B------:R-:W-:Y:S01]  /*28d0*/  ULEA UR4, UR4, UR37, 0x3 ;  /* 0x0000002504047291 */ /* 0x000fe2000f8e18ff */
[----:B-1----:R-:W-:-:S04]  /*28e0*/  LOP3.LUT R3, R12, UR7, RZ, 0x3c, !PT ;  /* 0x000000070c037c12 */ /* 0x002fc8000f8e3cff */
[----:B------:R-:W-:-:S04]  /*28f0*/  SHF.L.U32 R0, R3, 0x1f, RZ ;  /* 0x0000001f03007819 */ /* 0x000fc800000006ff */
[----:B------:R-:W1:Y:S02]  /*2900*/  SYNCS.PHASECHK.TRANS64 P0, [UR4+0x70], R0 ;  /* 0x00007000ff0075a7 */ /* 0x000e640008001004 */
[----:B-1----:R-:W-:Y:S05]  /*2910*/  @P0 EXIT ;  /* 0x000000000000094d */ /* 0x002fea0003800000 */
[----:B------:R-:W-:Y:S02]  /*2920*/  SHF.L.U32 R3, R3, 0x1f, RZ ;  /* 0x0000001f03037819 */ /* 0x000fe400000006ff */
[----:B------:R-:W-:-:S07]  /*2930*/  MOV R0, UR4 ;  /* 0x0000000400007c02 */ /* 0x000fce0008000f00 */
.L_x_46:
[----:B-1----:R1:W2:Y:S02]  /*2940*/  SYNCS.PHASECHK.TRANS64.TRYWAIT P0, [R0+URZ+0x70], R3 ;  /* 0x00007003000075a7 */ /* 0x0022a400080011ff */
[----:B--2---:R-:W-:Y:S05]  /*2950*/  @!P0 NANOSLEEP.SYNCS 0x989680 ;  /* 0x009896800000895d */ /* 0x004fea0003900000 */
[----:B------:R-:W2:Y:S02]  /*2960*/  @!P0 SYNCS.PHASECHK.TRANS64 P0, [R0+URZ+0x70], R3 ;  /* 0x00007003000085a7 */ /* 0x000ea400080010ff */
[----:B--2---:R-:W-:Y:S05]  /*2970*/  @P0 EXIT ;  /* 0x000000000000094d */ /* 0x004fea0003800000 */
[----:B------:R-:W-:Y:S05]  /*2980*/  BRA `(.L_x_46) ;  /* 0xfffffffc00ec7947 */ /* 0x000fea000383ffff */
.L_x_39:
[----:B------:R-:W-:-:S09]  /*2990*/  UISETP.NE.AND UP1, UPT, UR8, URZ, UPT ;  /* 0x000000ff0800728c */ /* 0x000fd2000bf25270 */
[----:B------:R-:W-:Y:S05]  /*29a0*/  BRA.U UP1, `(.L_x_47) ;  /* 0x0000000d01cc7547 */ /* 0x000fea000b800000 */
[----:B------:R-:W-:Y:S01]  /*29b0*/  UMOV UR4, 0x40 ;  /* 0x0000004000047882 */ /* 0x000fe20000000000 */
[----:B------:R-:W-:Y:S01]  /*29c0*/  NOP ;  /* 0x0000000000007918 */ /* 0x000fe20000000000 */
[----:B------:R-:W-:Y:S01]  /*29d0*/  ULEA UR4, UR37, UR4, 0x18 ;  /* 0x0000000425047291 */ /* 0x000fe2000f8ec0ff */
[----:B------:R-:W-:Y:S02]  /*29e0*/  UMOV UR5, 0x400 ;  /* 0x0000040000057882 */ /* 0x000fe40000000000 */
[----:B------:R-:W-:-:S06]  /*29f0*/  ULEA UR37, UR37, UR5, 0x18 ;  /* 0x0000000525257291 */ /* 0x000fcc000f8ec0ff */
[----:B------:R-:W1:Y:S02]  /*2a00*/  LDS.U8 R0, [UR4+0x1c] ;  /* 0x00001c04ff007984 */ /* 0x000e640008000000 */
[----:B-1----:R-:W-:-:S13]  /*2a10*/  ISETP.NE.AND P0, PT, R0, RZ, PT ;  /* 0x000000ff0000720c */ /* 0x002fda0003f05270 */
[----:B------:R-:W-:Y:S05]  /*2a20*/  @P0 BRA `(.L_x_48) ;  /* 0x0000000000580947 */ /* 0x000fea0003800000 */
[----:B------:R-:W-:-:S13]  /*2a30*/  ELECT P0, URZ, PT ;  /* 0x0000000000ff782f */ /* 0x000fda0003800000 */
[----:B------:R-:W-:Y:S05]  /*2a40*/  @!P0 BRA `(.L_x_49) ;  /* 0x0000000000608947 */ /* 0x000fea0003800000 */
[----:B------:R-:W-:Y:S01]  /*2a50*/  UMOV UR5, 0x10 ;  /* 0x0000001000057882 */ /* 0x000fe20000000000 */
[----:B------:R-:W-:Y:S01]  /*2a60*/  HFMA2 R0, -RZ, RZ, 0, 5.9604644775390625e-08 ;  /* 0x00000001ff007431 */ /* 0x000fe200000001ff */
[----:B------:R-:W-:-:S03]  /*2a70*/  MOV R2, 0xffff ;  /* 0x0000ffff00027802 */ /* 0x000fc60000000f00 */
[----:B------:R-:W-:Y:S04]  /*2a80*/  DEPBAR.LE SB1, 0x36 ;  /* 0x00009d800000791a */ /* 0x000fe80000000000 */
[----:B------:R-:W1:Y:S02]  /*2a90*/  UTCATOMSWS.FIND_AND_SET.ALIGN UP0, UR5, UR5 ;  /* 0x00000005000575e3 */ /* 0x000e640008000800 */
[----:B-1----:R-:W-:Y:S01]  /*2aa0*/  MOV R3, UR5 ;  /* 0x0000000500037c02 */ /* 0x002fe20008000f00 */
[----:B------:R-:W-:Y:S06]  /*2ab0*/  BRA.U UP0, `(.L_x_50) ;  /* 0x0000000100187547 */ /* 0x000fec000b800000 */
.L_x_51:
[----:B------:R-:W-:Y:S05]  /*2ac0*/  NANOSLEEP 0x64 ;  /* 0x000000640000795d */ /* 0x000fea0003800000 */
[----:B------:R-:W-:-:S05]  /*2ad0*/  UMOV UR5, 0x10 ;  /* 0x0000001000057882 */ /* 0x000fca0000000000 */
[----:B------:R-:W-:Y:S04]  /*2ae0*/  DEPBAR.LE SB1, 0x36 ;  /* 0x00009d800000791a */ /* 0x000fe80000000000 */
[----:B------:R-:W1:Y:S02]  /*2af0*/  UTCATOMSWS.FIND_AND_SET.ALIGN UP0, UR5, UR5 ;  /* 0x00000005000575e3 */ /* 0x000e640008000800 */
[----:B-1----:R-:W-:Y:S01]  /*2b00*/  MOV R3, UR5 ;  /* 0x0000000500037c02 */ /* 0x002fe20008000f00 */
[----:B------:R-:W-:Y:S05]  /*2b10*/  BRA.U !UP0, `(.L_x_51) ;  /* 0xfffffffd08e87547 */ /* 0x000fea000b83ffff */
.L_x_50:
[-C--:B------:R-:W-:Y:S02]  /*2b20*/  SHF.L.U32 R2, R2, R3.reuse, RZ ;  /* 0x0000000302027219 */ /* 0x080fe400000006ff */
[----:B------:R-:W-:Y:S01]  /*2b30*/  SHF.L.U32 R0, R0, R3, RZ ;  /* 0x0000000300007219 */ /* 0x000fe200000006ff */
[----:B------:R-:W-:Y:S02]  /*2b40*/  IMAD.SHL.U32 R3, R3, 0x20, RZ ;  /* 0x0000002003037824 */ /* 0x000fe400078e00ff */
[----:B------:R1:W-:Y:S04]  /*2b50*/  ATOMS.OR RZ, [UR4+0x14], R2 ;  /* 0x00001402ffff798c */ /* 0x0003e8000b000004 */
[----:B------:R1:W-:Y:S04]  /*2b60*/  ATOMS.OR RZ, [UR4+0x18], R0 ;  /* 0x00001800ffff798c */ /* 0x0003e8000b000004 */
[----:B------:R1:W-:Y:S01]  /*2b70*/  STS [UR37+0x110], R3 ;  /* 0x00011003ff007988 */ /* 0x0003e20008000825 */
[----:B------:R-:W-:Y:S05]  /*2b80*/  BRA `(.L_x_49) ;  /* 0x0000000000107947 */ /* 0x000fea0003800000 */
.L_x_48:
[----:B------:R-:W-:Y:S02]  /*2b90*/  MOV R0, 0xffffffff ;  /* 0xffffffff00007802 */ /* 0x000fe40000000f00 */
[----:B------:R-:W-:-:S03]  /*2ba0*/  MOV R2, 0x2bd0 ;  /* 0x00002bd000027802 */ /* 0x000fc60000000f00 */
[----:B------:R1:W-:Y:S04]  /*2bb0*/  STS [UR37+0x110], R0 ;  /* 0x00011000ff007988 */ /* 0x0003e80008000825 */
[----:B-1-3-5:R-:W-:Y:S05]  /*2bc0*/  CALL.REL.NOINC `($__internal_1_$__cuda_sm10x_tcgen05_guardrail_trap_phase_invalid_during_alloc) ;  /* 0x0000004c009c7944 */ /* 0x02afea0003c00000 */
.L_x_49:
[----:B------:R-:W-:Y:S05]  /*2bd0*/  WARPSYNC.ALL ;  /* 0x0000000000007948 */ /* 0x000fea0003800000 */
[----:B------:R-:W2:Y:S01]  /*2be0*/  S2UR UR5, SR_CgaCtaId ;  /* 0x00000000000579c3 */ /* 0x000ea20000008800 */
[----:B------:R-:W-:Y:S01]  /*2bf0*/  UMOV UR4, 0x400 ;  /* 0x0000040000047882 */ /* 0x000fe20000000000 */
[----:B------:R-:W-:-:S06]  /*2c00*/  NOP ;  /* 0x0000000000007918 */ /* 0x000fcc0000000000 */
[----:B------:R-:W-:Y:S06]  /*2c10*/  BAR.ARV 0x6, 0xa0 ;  /* 0x0182800000007b1d */ /* 0x000fec0000002000 */
[----:B------:R-:W4:Y:S01]  /*2c20*/  LDCU UR7, c[0x0][0x38c] ;  /* 0x00007180ff0777ac */ /* 0x000f220008000800 */
[----:B------:R-:W-:Y:S01]  /*2c30*/  IMAD.MOV.U32 R11, RZ, RZ, 0x1 ;  /* 0x00000001ff0b7424 */ /* 0x000fe200078e00ff */
[----:B------:R-:W-:Y:S01]  /*2c40*/  CS2R R8, SRZ ;  /* 0x0000000000087805 */ /* 0x000fe2000001ff00 */
[----:B------:R-:W-:Y:S01]  /*2c50*/  IMAD.MOV.U32 R10, RZ, RZ, RZ ;  /* 0x000000ffff0a7224 */ /* 0x000fe200078e00ff */
[----:B------:R-:W3:Y:S01]  /*2c60*/  LDCU UR6, c[0x0][0x38c] ;  /* 0x00007180ff0677ac */ /* 0x000ee20008000800 */
[----:B------:R-:W-:Y:S01]  /*2c70*/  UMOV UR15, URZ ;  /* 0x000000ff000f7c82 */ /* 0x000fe20008000000 */
[----:B------:R-:W-:Y:S01]  /*2c80*/  UMOV UR14, URZ ;  /* 0x000000ff000e7c82 */ /* 0x000fe20008000000 */
[----:B--2---:R-:W-:Y:S01]  /*2c90*/  ULEA UR5, UR5, UR4, 0x18 ;  /* 0x0000000405057291 */ /* 0x004fe2000f8ec0ff */
[----:B------:R-:W-:Y:S01]  /*2ca0*/  UMOV UR24, 0x0 ;  /* 0x0000000000187882 */ /* 0x000fe20000000000 */
[----:B------:R-:W-:-:S02]  /*2cb0*/  UMOV UR25, 0x4200490 ;  /* 0x0420049000197882 */ /* 0x000fc40000000000 */
[----:B------:R-:W-:Y:S02]  /*2cc0*/  UIADD3 UR10, UPT, UPT, UR5, 0x4400, URZ ;  /* 0x00004400050a7890 */ /* 0x000fe4000fffe0ff */
[----:B------:R-:W-:Y:S02]  /*2cd0*/  UIADD3 UR11, UPT, UPT, UR5, 0xa400, URZ ;  /* 0x0000a400050b7890 */ /* 0x000fe4000fffe0ff */
[----:B----4-:R-:W-:Y:S01]  /*2ce0*/  UIADD3 UR7, UPT, UPT, UR7, 0x7f, URZ ;  /* 0x0000007f07077890 */ /* 0x010fe2000fffe0ff */
[----:B-1----:R-:W1:Y:S01]  /*2cf0*/  LDS R0, [UR5+0x110] ;  /* 0x00011005ff007984 */ /* 0x002e620008000800 */
[----:B------:R-:W-:Y:S02]  /*2d00*/  USHF.R.U32.HI UR10, URZ, 0x4, UR10 ;  /* 0x00000004ff0a7899 */ /* 0x000fe4000801160a */
[----:B------:R-:W-:Y:S02]  /*2d10*/  USHF.R.S32.HI UR4, URZ, 0x1f, UR7 ;  /* 0x0000001fff047899 */ /* 0x000fe40008011407 */
[----:B------:R-:W-:-:S02]  /*2d20*/  USHF.R.U32.HI UR11, URZ, 0x4, UR11 ;  /* 0x00000004ff0b7899 */ /* 0x000fc4000801160b */
[----:B------:R-:W-:Y:S02]  /*2d30*/  ULEA.HI UR4, UR4, UR7, URZ, 0x7 ;  /* 0x0000000704047291 */ /* 0x000fe4000f8f38ff */
[----:B------:R-:W-:Y:S02]  /*2d40*/  ULOP3.LUT UR10, UR10, 0x3fff, URZ, 0xc0, !UPT ;  /* 0x00003fff0a0a7892 */ /* 0x000fe4000f8ec0ff */
[----:B------:R-:W-:Y:S02]  /*2d50*/  USHF.R.S32.HI UR4, URZ, 0x7, UR4 ;  /* 0x00000007ff047899 */ /* 0x000fe40008011404 */
[----:B------:R-:W-:Y:S02]  /*2d60*/  ULOP3.LUT UR11, UR11, 0x3fff, URZ, 0xc0, !UPT ;  /* 0x00003fff0b0b7892 */ /* 0x000fe4000f8ec0ff */
[----:B------:R-:W-:Y:S01]  /*2d70*/  UISETP.LT.AND UP0, UPT, UR4, 0x1, UPT ;  /* 0x000000010400788c */ /* 0x000fe2000bf01270 */
[----:B------:R-:W-:Y:S01]  /*2d80*/  UMOV UR22, 0x0 ;  /* 0x0000000000167882 */ /* 0x000fe20000000000 */
[----:B------:R-:W-:-:S02]  /*2d90*/  UMOV UR23, 0x4200490 ;  /* 0x0420049000177882 */ /* 0x000fc40000000000 */
[----:B------:R-:W-:Y:S02]  /*2da0*/  USEL UR9, UR4, 0x1, !UP0 ;  /* 0x0000000104097887 */ /* 0x000fe4000c000000 */
[----:B------:R-:W-:Y:S02]  /*2db0*/  ULOP3.LUT UR10, UR10, 0x10000, URZ, 0xfc, !UPT ;  /* 0x000100000a0a7892 */ /* 0x000fe4000f8efcff */
[----:B------:R-:W-:Y:S02]  /*2dc0*/  ULOP3.LUT UR11, UR11, 0x10000, URZ, 0xfc, !UPT ;  /* 0x000100000b0b7892 */ /* 0x000fe4000f8efcff */
[----:B------:R-:W-:Y:S02]  /*2dd0*/  UIADD3 UR9, UPT, UPT, -UR9, URZ, URZ ;  /* 0x000000ff09097290 */ /* 0x000fe4000fffe1ff */
[----:B---3--:R-:W-:Y:S01]  /*2de0*/  UISETP.GE.AND UP3, UPT, UR6, 0x1, UPT ;  /* 0x000000010600788c */ /* 0x008fe2000bf66270 */
[----:B------:R-:W-:Y:S01]  /*2df0*/  UMOV UR20, 0x0 ;  /* 0x0000000000147882 */ /* 0x000fe20000000000 */
[----:B------:R-:W-:Y:S01]  /*2e00*/  UMOV UR21, 0x4200490 ;  /* 0x0420049000157882 */ /* 0x000fe20000000000 */
[----:B------:R-:W-:Y:S01]  /*2e10*/  UMOV UR18, 0x0 ;  /* 0x0000000000127882 */ /* 0x000fe20000000000 */
[----:B------:R-:W-:Y:S01]  /*2e20*/  UMOV UR19, 0x4200490 ;  /* 0x0420049000137882 */ /* 0x000fe20000000000 */
[----:B-1----:R-:W-:-:S15]  /*2e30*/  R2UR UR16, R0 ;  /* 0x00000000001072ca */ /* 0x002fde00000e0000 */
.L_x_58:
[----:B------:R-:W-:Y:S02]  /*2e40*/  LEA R0, R10, UR5, 0x3 ;  /* 0x000000050a007c11 */ /* 0x000fe4000f8e18ff */
[----:B------:R-:W-:Y:S02]  /*2e50*/  SHF.L.U32 R5, R9, 0x1f, RZ ;  /* 0x0000001f09057819 */ /* 0x000fe400000006ff */
[----:B------:R-:W-:Y:S01]  /*2e60*/  PLOP3.LUT P0, PT, PT, PT, UP3, 0x80, 0x8 ;  /* 0x000000000008781c */ /* 0x000fe20003f0f038 */
[----:B------:R-:W-:Y:S01]  /*2e70*/  VIADD R3, R0, 0x70 ;  /* 0x0000007000037836 */ /* 0x000fe20000000000 */
[----:B-1----:R-:W1:Y:S02]  /*2e80*/  SYNCS.PHASECHK.TRANS64.TRYWAIT P1, [R0+URZ+0x60], R5 ;  /* 0x00006005000075a7 */ /* 0x002e6400080211ff */
[----:B-1-3--:R-:W-:Y:S09]  /*2e90*/  @!P1 BRA `(.L_x_52) ;  /* 0x0000004400749947 */ /* 0x00aff20003800000 */
.L_x_117:
[----:B------:R-:W-:Y:S01]  /*2ea0*/  LEA R4, R10, UR5, 0x4 ;  /* 0x000000050a047c11 */ /* 0x000fe2000f8e20ff */
[----:B------:R-:W-:Y:S01]  /*2eb0*/  @UP3 ULEA UR6, UR14, UR5, 0x3 ;  /* 0x000000050e063291 */ /* 0x000fe2000f8e18ff */
[----:B------:R-:W-:Y:S01]  /*2ec0*/  PLOP3.LUT P2, PT, PT, PT, PT, 0x80, 0x8 ;  /* 0x000000000008781c */ /* 0x000fe20003f4f070 */
[----:B------:R-:W-:Y:S01]  /*2ed0*/  ULEA UR7, UR15, UR5, 0x3 ;  /* 0x000000050f077291 */ /* 0x000fe2000f8e18ff */
[----:B------:R-:W-:Y:S02]  /*2ee0*/  PRMT R3, RZ, 0x654, R3 ;  /* 0x00000654ff037816 */ /* 0x000fe40000000003 */
[----:B-1----:R-:W1:Y:S01]  /*2ef0*/  LDS.128 R4, [R4+0xf0] ;  /* 0x0000f00004047984 */ /* 0x002e620000000c00 */
[----:B------:R-:W-:Y:S02]  /*2f00*/  @P0 SHF.L.U32 R2, R8, 0x1f, RZ ;  /* 0x0000001f08020819 */ /* 0x000fe400000006ff */
[----:B------:R-:W-:Y:S01]  /*2f10*/  SHF.L.U32 R0, R11, 0x1f, RZ ;  /* 0x0000001f0b007819 */ /* 0x000fe200000006ff */
[----:B------:R-:W-:Y:S01]  /*2f20*/  @!PT LDS RZ, [RZ] ;  /* 0x00000000fffff984 */ /* 0x000fe20000000800 */
[----:B------:R-:W-:Y:S01]  /*2f30*/  @!PT LDS RZ, [RZ] ;  /* 0x00000000fffff984 */ /* 0x000fe20000000800 */
[----:B------:R-:W-:Y:S01]  /*2f40*/  @!PT LDS RZ, [RZ] ;  /* 0x00000000fffff984 */ /* 0x000fe20000000800 */
[----:B------:R-:W-:Y:S01]  /*2f50*/  @!PT LDS RZ, [RZ] ;  /* 0x00000000fffff984 */ /* 0x000fe20000000800 */
[----:B------:R2:W-:Y:S06]  /*2f60*/  MEMBAR.ALL.CTA ;  /* 0x0000000000007992 */ /* 0x0005ec0000008000 */
[----:B--2---:R-:W2:Y:S02]  /*2f70*/  FENCE.VIEW.ASYNC.S ;  /* 0x00000000000073c6 */ /* 0x004ea40000000000 */
[----:B--2---:R2:W-:Y:S01]  /*2f80*/  SYNCS.ARRIVE.TRANS64.RED.A1T0 RZ, [R3+URZ], RZ ;  /* 0x000000ff03ff79a7 */ /* 0x0045e200081004ff */
[----:B------:R2:W3:Y:S01]  /*2f90*/  @P0 SYNCS.PHASECHK.TRANS64.TRYWAIT P2, [UR6], R2 ;  /* 0x00000002ff0005a7 */ /* 0x0004e20008041106 */
[----:B------:R-:W-:Y:S01]  /*2fa0*/  ULEA.HI UR6, UR15, UR15, URZ, 0x1 ;  /* 0x0000000f0f067291 */ /* 0x000fe2000f8f08ff */
[----:B-1----:R-:W-:-:S03]  /*2fb0*/  LOP3.LUT P1, RZ, R6, 0x1, RZ, 0xc0, !PT ;  /* 0x0000000106ff7812 */ /* 0x002fc6000782c0ff */
[----:B------:R-:W-:Y:S02]  /*2fc0*/  USHF.L.U32 UR8, UR6, 0x6, URZ ;  /* 0x0000000606087899 */ /* 0x000fe400080006ff */
[----:B------:R-:W-:Y:S02]  /*2fd0*/  ULOP3.LUT UR6, UR6, 0xffe, URZ, 0xc0, !UPT ;  /* 0x00000ffe06067892 */ /* 0x000fe4000f8ec0ff */
[----:B------:R-:W-:Y:S02]  /*2fe0*/  ULOP3.LUT UR8, UR8, 0xffffff80, URZ, 0xc0, !UPT ;  /* 0xffffff8008087892 */ /* 0x000fe4000f8ec0ff */
[----:B------:R-:W-:Y:S02]  /*2ff0*/  UIADD3 UR6, UPT, UPT, -UR6, UR15, URZ ;  /* 0x0000000f06067290 */ /* 0x000fe4000fffe1ff */
[----:B------:R-:W-:Y:S01]  /*3000*/  UIADD3 UR8, UPT, UPT, UR16, UR8, URZ ;  /* 0x0000000810087290 */ /* 0x000fe2000fffe0ff */
[----:B------:R-:W1:Y:S03]  /*3010*/  SYNCS.PHASECHK.TRANS64.TRYWAIT P0, [UR7+0xa0], R0 ;  /* 0x0000a000ff0075a7 */ /* 0x000e660008001107 */
[----:B------:R-:W-:Y:S01]  /*3020*/  ULEA UR8, UR6, UR8, 0x14 ;  /* 0x0000000806087291 */ /* 0x000fe2000f8ea0ff */
[----:B-123--:R-:W-:Y:S11]  /*3030*/  @!P0 BRA `(.L_x_53) ;  /* 0x0000004400208947 */ /* 0x00eff60003800000 */
.L_x_119:
[----:B------:R-:W-:Y:S01]  /*3040*/  IADD3 R10, PT, PT, R10, 0x1, RZ ;  /* 0x000000010a0a7810 */ /* 0x000fe20007ffe0ff */
[----:B------:R-:W-:Y:S06]  /*3050*/  BRA.U !UP3, `(.L_x_54) ;  /* 0x000000010bc07547 */ /* 0x000fec000b800000 */
[----:B------:R-:W-:Y:S01]  /*3060*/  UPLOP3.LUT UP4, UPT, UPT, UPT, UPT, 0x40, 0x4 ;  /* 0x000000000004789c */ /* 0x000fe20003f8e870 */
[----:B------:R-:W-:Y:S01]  /*3070*/  UMOV UR13, UR9 ;  /* 0x00000009000d7c82 */ /* 0x000fe20008000000 */
[----:B------:R-:W-:Y:S01]  /*3080*/  UMOV UR12, UR4 ;  /* 0x00000004000c7c82 */ /* 0x000fe20008000000 */
[----:B------:R-:W-:-:S08]  /*3090*/  UMOV UR17, UR14 ;  /* 0x0000000e00117c82 */ /* 0x000fd00008000000 */
.L_x_57:
[----:B------:R-:W-:Y:S02]  /*30a0*/  UIADD3 UR13, UPT, UPT, UR13, 0x1, URZ ;  /* 0x000000010d0d7890 */ /* 0x000fe4000fffe0ff */
[----:B--2---:R-:W-:Y:S02]  /*30b0*/  ULEA UR6, UR17, UR5, 0x3 ;  /* 0x0000000511067291 */ /* 0x004fe4000f8e18ff */
[----:B------:R-:W-:Y:S01]  /*30c0*/  UISETP.NE.AND UP0, UPT, UR13, URZ, UPT ;  /* 0x000000ff0d00728c */ /* 0x000fe2000bf05270 */
[----:B---3--:R-:W-:Y:S10]  /*30d0*/  @P2 BRA `(.L_x_55) ;  /* 0x00000000000c2947 */ /* 0x008ff40003800000 */
[----:B-1----:R-:W-:Y:S04]  /*30e0*/  SHF.L.U32 R3, R8, 0x1f, RZ ;  /* 0x0000001f08037819 */ /* 0x002fe800000006ff */
[----:B------:R-:W1:Y:S02]  /*30f0*/  SYNCS.PHASECHK.TRANS64.TRYWAIT P0, [UR6], R3 ;  /* 0x00000003ff0075a7 */ /* 0x000e640008001106 */
[----:B-1----:R-:W-:Y:S05]  /*3100*/  @!P0 BRA `(.L_x_56) ;  /* 0x0000004400048947 */ /* 0x002fea0003800000 */
.L_x_55:
[----:B------:R-:W-:Y:S01]  /*3110*/  UISETP.NE.AND UP1, UPT, UR12, 0x1, UPT ;  /* 0x000000010c00788c */ /* 0x000fe2000bf25270 */
[----:B------:R-:W-:Y:S01]  /*3120*/  PLOP3.LUT P2, PT, PT, PT, PT, 0x80, 0x8 ;  /* 0x000000000008781c */ /* 0x000fe20003f4f070 */
[----:B------:R-:W-:Y:S02]  /*3130*/  UIADD3 UR14, UPT, UPT, UR17, 0x1, URZ ;  /* 0x00000001110e7890 */ /* 0x000fe4000fffe0ff */
[----:B------:R-:W-:Y:S02]  /*3140*/  ULEA UR28, UR17, UR11, 0xa ;  /* 0x0000000b111c7291 */ /* 0x000fe4000f8e50ff */
[----:B------:R-:W-:Y:S01]  /*3150*/  UISETP.NE.AND UP2, UPT, UR14, 0x3, UPT ;  /* 0x000000030e00788c */ /* 0x000fe2000bf45270 */
[----:B------:R-:W-:Y:S01]  /*3160*/  PLOP3.LUT P0, PT, PT, PT, UP1, 0x80, 0x8 ;  /* 0x000000000008781c */ /* 0x000fe20003f0f018 */
[----:B------:R-:W-:Y:S02]  /*3170*/  UIADD3 UR40, UPT, UPT, UR28, 0x2, URZ ;  /* 0x000000021c287890 */ /* 0x000fe4000fffe0ff */
[----:B------:R-:W-:Y:S02]  /*3180*/  USEL UR27, URZ, 0x1, UP2 ;  /* 0x00000001ff1b7887 */ /* 0x000fe40009000000 */
[----:B------:R-:W-:Y:S02]  /*3190*/  USEL UR14, UR14, URZ, UP2 ;  /* 0x000000ff0e0e7287 */ /* 0x000fe40009000000 */
[----:B------:R-:W-:Y:S02]  /*31a0*/  UIADD3 UR36, UPT, UPT, UR28, 0x4, URZ ;  /* 0x000000041c247890 */ /* 0x000fe4000fffe0ff */
[----:B------:R-:W-:Y:S01]  /*31b0*/  @UP1 ULEA UR26, UR14, UR5, 0x3 ;  /* 0x000000050e1a1291 */ /* 0x000fe2000f8e18ff */
[----:B------:R-:W-:Y:S01]  /*31c0*/  LOP3.LUT R8, R8, UR27, RZ, 0x3c, !PT ;  /* 0x0000001b08087c12 */ /* 0x000fe2000f8e3cff */
[----:B------:R-:W-:Y:S02]  /*31d0*/  UIADD3 UR32, UPT, UPT, UR28, 0x6, URZ ;  /* 0x000000061c207890 */ /* 0x000fe4000fffe0ff */
[----:B------:R-:W-:Y:S01]  /*31e0*/  UIADD3 UR6, UPT, UPT, UR6, 0x18, URZ ;  /* 0x0000001806067890 */ /* 0x000fe2000fffe0ff */
[----:B-1----:R-:W-:Y:S01]  /*31f0*/  @P0 SHF.L.U32 R0, R8, 0x1f, RZ ;  /* 0x0000001f08000819 */ /* 0x002fe200000006ff */
[----:B------:R-:W-:Y:S01]  /*3200*/  UIADD3 UR12, UPT, UPT, UR12, -0x1, URZ ;  /* 0xffffffff0c0c7890 */ /* 0x000fe2000fffe0ff */
[----:B------:R-:W-:Y:S02]  /*3210*/  UMOV UR29, 0x40004040 ;  /* 0x40004040001d7882 */ /* 0x000fe40000000000 */
[----:B------:R2:W3:Y:S01]  /*3220*/  @P0 SYNCS.PHASECHK.TRANS64.TRYWAIT P2, [UR26], R0 ;  /* 0x00000000ff0005a7 */ /* 0x0004e2000804111a */
[----:B------:R-:W-:Y:S01]  /*3230*/  ULEA UR26, UR17, UR10, 0x9 ;  /* 0x0000000a111a7291 */ /* 0x000fe2000f8e48ff */
[----:B------:R-:W-:Y:S01]  /*3240*/  UMOV UR27, 0x40004040 ;  /* 0x40004040001b7882 */ /* 0x000fe20000000000 */
[----:B------:R-:W-:Y:S02]  /*3250*/  UMOV UR41, 0x40004040 ;  /* 0x4000404000297882 */ /* 0x000fe40000000000 */
[----:B------:R-:W-:Y:S02]  /*3260*/  UIADD3 UR38, UPT, UPT, UR26, 0x2, URZ ;  /* 0x000000021a267890 */ /* 0x000fe4000fffe0ff */
[----:B------:R-:W-:Y:S02]  /*3270*/  UIADD3 UR34, UPT, UPT, UR26, 0x4, URZ ;  /* 0x000000041a227890 */ /* 0x000fe4000fffe0ff */
[----:B------:R-:W-:Y:S01]  /*3280*/  UIADD3 UR30, UPT, UPT, UR26, 0x6, URZ ;  /* 0x000000061a1e7890 */ /* 0x000fe2000fffe0ff */
[----:B------:R2:W-:Y:S01]  /*3290*/  UTCQMMA gdesc[UR26], gdesc[UR28], tmem[UR8], tmem[UR24], idesc[UR25], UP4 ;  /* 0x00ff181c1a0075ea */ /* 0x0005e2000a000308 */
[----:B------:R-:W-:Y:S01]  /*32a0*/  UPLOP3.LUT UP4, UPT, UPT, UPT, UPT, 0x80, 0x8 ;  /* 0x000000000008789c */ /* 0x000fe20003f8f070 */
[----:B------:R-:W-:Y:S01]  /*32b0*/  UMOV UR39, 0x40004040 ;  /* 0x4000404000277882 */ /* 0x000fe20000000000 */
[----:B------:R-:W-:Y:S01]  /*32c0*/  UMOV UR37, 0x40004040 ;  /* 0x4000404000257882 */ /* 0x000fe20000000000 */
[----:B------:R2:W-:Y:S01]  /*32d0*/  UTCQMMA gdesc[UR38], gdesc[UR40], tmem[UR8], tmem[UR22], idesc[UR23], UPT ;  /* 0x00ff1628260075ea */ /* 0x0005e2000b800308 */
[----:B------:R-:W-:Y:S01]  /*32e0*/  UMOV UR35, 0x40004040 ;  /* 0x4000404000237882 */ /* 0x000fe20000000000 */
[----:B------:R-:W-:Y:S01]  /*32f0*/  UMOV UR33, 0x40004040 ;  /* 0x4000404000217882 */ /* 0x000fe20000000000 */
[----:B------:R-:W-:Y:S01]  /*3300*/  UMOV UR31, 0x40004040 ;  /* 0x40004040001f7882 */ /* 0x000fe20000000000 */
[----:B------:R2:W-:Y:S01]  /*3310*/  UTCQMMA gdesc[UR34], gdesc[UR36], tmem[UR8], tmem[UR20], idesc[UR21], UPT ;  /* 0x00ff1424220075ea */ /* 0x0005e2000b800308 */
[----:B------:R2:W-:Y:S01]  /*3320*/  UTCQMMA gdesc[UR30], gdesc[UR32], tmem[UR8], tmem[UR18], idesc[UR19], UPT ;  /* 0x00ff12201e0075ea */ /* 0x0005e2000b800308 */
[----:B------:R2:W-:Y:S01]  /*3330*/  UTCBAR [UR6], URZ ;  /* 0x000000ff060073e9 */ /* 0x0005e200080000ff */
[----:B------:R-:W-:Y:S01]  /*3340*/  UMOV UR17, UR14 ;  /* 0x0000000e00117c82 */ /* 0x000fe20008000000 */
[----:B------:R-:W-:Y:S05]  /*3350*/  BRA.U UP0, `(.L_x_57) ;  /* 0xfffffffd00507547 */ /* 0x000fea000b83ffff */
.L_x_54:
[----:B------:R-:W-:Y:S01]  /*3360*/  UIADD3 UR15, UPT, UPT, UR15, 0x1, URZ ;  /* 0x000000010f0f7890 */ /* 0x000fe2000fffe0ff */
[C---:B------:R-:W-:Y:S01]  /*3370*/  ISETP.NE.AND P0, PT, R10.reuse, 0x2, PT ;  /* 0x000000020a00780c */ /* 0x040fe20003f05270 */
[----:B------:R-:W-:Y:S02]  /*3380*/  UIADD3 UR7, UPT, UPT, UR7, 0x80, URZ ;  /* 0x0000008007077890 */ /* 0x000fe4000fffe0ff */
[----:B------:R-:W-:Y:S01]  /*3390*/  UISETP.NE.AND UP0, UPT, UR15, 0x4, UPT ;  /* 0x000000040f00788c */ /* 0x000fe2000bf05270 */
[----:B-12---:R-:W-:Y:S02]  /*33a0*/  SEL R0, RZ, 0x1, P0 ;  /* 0x00000001ff007807 */ /* 0x006fe40000000000 */
[----:B------:R-:W-:Y:S01]  /*33b0*/  SEL R10, R10, RZ, P0 ;  /* 0x000000ff0a0a7207 */ /* 0x000fe20000000000 */
[----:B------:R-:W-:Y:S01]  /*33c0*/  USEL UR6, URZ, 0x1, UP0 ;  /* 0x00000001ff067887 */ /* 0x000fe20008000000 */
[----:B------:R-:W-:Y:S01]  /*33d0*/  LOP3.LUT R9, R9, R0, RZ, 0x3c, !PT ;  /* 0x0000000009097212 */ /* 0x000fe200078e3cff */
[----:B------:R-:W-:Y:S01]  /*33e0*/  USEL UR15, UR15, URZ, UP0 ;  /* 0x000000ff0f0f7287 */ /* 0x000fe20008000000 */
[----:B------:R1:W-:Y:S03]  /*33f0*/  UTCBAR [UR7], URZ ;  /* 0x000000ff070073e9 */ /* 0x0003e600080000ff */
[----:B------:R-:W-:Y:S01]  /*3400*/  LOP3.LUT R11, R11, UR6, RZ, 0x3c, !PT ;  /* 0x000000060b0b7c12 */ /* 0x000fe2000f8e3cff */
[----:B------:R-:W-:Y:S07]  /*3410*/  @P1 BRA `(.L_x_58) ;  /* 0xfffffff800881947 */ /* 0x000fee000383ffff */
[----:B------:R-:W2:Y:S01]  /*3420*/  S2UR UR4, SR_CgaCtaId ;  /* 0x00000000000479c3 */ /* 0x000ea20000008800 */
[----:B------:R-:W-:Y:S01]  /*3430*/  ELECT P0, URZ, PT ;  /* 0x0000000000ff782f */ /* 0x000fe20003800000 */
[----:B------:R-:W-:Y:S01]  /*3440*/  IMAD.MOV.U32 R0, RZ, RZ, 0x1 ;  /* 0x00000001ff007424 */ /* 0x000fe200078e00ff */
[----:B------:R-:W-:Y:S01]  /*3450*/  UIADD3 UR5, UPT, UPT, UR5, 0xa0, URZ ;  /* 0x000000a005057890 */ /* 0x000fe2000fffe0ff */
[----:B------:R-:W-:Y:S01]  /*3460*/  SHF.L.U32 R3, R11, 0x1f, RZ ;  /* 0x0000001f0b037819 */ /* 0x000fe200000006ff */
[----:B------:R-:W-:-:S03]  /*3470*/  UMOV UR6, 0x40 ;  /* 0x0000004000067882 */ /* 0x000fc60000000000 */
[----:B------:R-:W-:Y:S01]  /*3480*/  UVIRTCOUNT.DEALLOC.SMPOOL 0x80 ;  /* 0x000000800000784c */ /* 0x000fe20000000000 */
[----:B--2---:R-:W-:Y:S02]  /*3490*/  ULEA UR4, UR4, UR6, 0x18 ;  /* 0x0000000604047291 */ /* 0x004fe4000f8ec0ff */
[----:B------:R-:W-:-:S07]  /*34a0*/  ULEA UR6, UR15, UR5, 0x3 ;  /* 0x000000050f067291 */ /* 0x000fce000f8e18ff */
[----:B------:R2:W-:Y:S02]  /*34b0*/  @P0 STS.U8 [UR4+0x1c], R0 ;  /* 0x00001c00ff000988 */ /* 0x0005e40008000004 */
[----:B------:R-:W4:Y:S02]  /*34c0*/  SYNCS.PHASECHK.TRANS64.TRYWAIT P0, [UR6], R3 ;  /* 0x00000003ff0075a7 */ /* 0x000f240008001106 */
[----:B--2-4-:R-:W-:Y:S05]  /*34d0*/  @!P0 BRA `(.L_x_59) ;  /* 0x0000004000288947 */ /* 0x014fea0003800000 */
.L_x_122:
[----:B-1----:R-:W-:-:S04]  /*34e0*/  UIADD3 UR7, UPT, UPT, UR15, 0x1, URZ ;  /* 0x000000010f077890 */ /* 0x002fc8000fffe0ff */
[----:B------:R-:W-:-:S04]  /*34f0*/  UISETP.NE.AND UP0, UPT, UR7, 0x4, UPT ;  /* 0x000000040700788c */ /* 0x000fc8000bf05270 */
[----:B------:R-:W-:Y:S02]  /*3500*/  USEL UR8, URZ, 0x1, UP0 ;  /* 0x00000001ff087887 */ /* 0x000fe40008000000 */
[----:B------:R-:W-:-:S04]  /*3510*/  USEL UR7, UR7, URZ, UP0 ;  /* 0x000000ff07077287 */ /* 0x000fc80008000000 */
[----:B------:R-:W-:Y:S01]  /*3520*/  ULEA UR6, UR7, UR5, 0x3 ;  /* 0x0000000507067291 */ /* 0x000fe2000f8e18ff */
[----:B------:R-:W-:-:S04]  /*3530*/  LOP3.LUT R2, R11, UR8, RZ, 0x3c, !PT ;  /* 0x000000080b027c12 */ /* 0x000fc8000f8e3cff */
[----:B--2---:R-:W-:-:S04]  /*3540*/  SHF.L.U32 R3, R2, 0x1f, RZ ;  /* 0x0000001f02037819 */ /* 0x004fc800000006ff */
[----:B------:R-:W1:Y:S02]  /*3550*/  SYNCS.PHASECHK.TRANS64.TRYWAIT P0, [UR6], R3 ;  /* 0x00000003ff0075a7 */ /* 0x000e640008001106 */
[----:B-1----:R-:W-:Y:S05]  /*3560*/  @!P0 BRA `(.L_x_60) ;  /* 0x00000040001c8947 */ /* 0x002fea0003800000 */
.L_x_124:
        /* <DEDUP_REMOVED lines=9> */
.L_x_126:
[----:B------:R-:W-:-:S04]  /*3600*/  UIADD3 UR7, UPT, UPT, UR7, 0x1, URZ ;  /* 0x0000000107077890 */ /* 0x000fc8000fffe0ff */
[----:B------:R-:W-:-:S04]  /*3610*/  UISETP.NE.AND UP0, UPT, UR7, 0x4, UPT ;  /* 0x000000040700788c */ /* 0x000fc8000bf05270 */
[----:B------:R-:W-:Y:S02]  /*3620*/  USEL UR6, URZ, 0x1, UP0 ;  /* 0x00000001ff067887 */ /* 0x000fe40008000000 */
[----:B------:R-:W-:-:S04]  /*3630*/  USEL UR7, UR7, URZ, UP0 ;  /* 0x000000ff07077287 */ /* 0x000fc80008000000 */
[----:B------:R-:W-:Y:S01]  /*3640*/  ULEA UR7, UR7, UR5, 0x3 ;  /* 0x0000000507077291 */ /* 0x000fe2000f8e18ff */
[----:B-1----:R-:W-:-:S04]  /*3650*/  LOP3.LUT R3, R2, UR6, RZ, 0x3c, !PT ;  /* 0x0000000602037c12 */ /* 0x002fc8000f8e3cff */
[----:B------:R-:W-:-:S04]  /*3660*/  SHF.L.U32 R3, R3, 0x1f, RZ ;  /* 0x0000001f03037819 */ /* 0x000fc800000006ff */
[----:B------:R-:W1:Y:S02]  /*3670*/  SYNCS.PHASECHK.TRANS64.TRYWAIT P0, [UR7], R3 ;  /* 0x00000003ff0075a7 */ /* 0x000e640008001107 */
[----:B-1----:R-:W-:Y:S05]  /*3680*/  @!P0 BRA `(.L_x_62) ;  /* 0x0000004000048947 */ /* 0x002fea0003800000 */
.L_x_128:
[----:B------:R-:W-:Y:S01]  /*3690*/  NOP ;  /* 0x0000000000007918 */ /* 0x000fe20000000000 */
[----:B-1----:R-:W1:Y:S01]  /*36a0*/  LDS R0, [UR4+0x14] ;  /* 0x00001404ff007984 */ /* 0x002e620008000800 */
[----:B------:R-:W-:Y:S01]  /*36b0*/  ULOP3.LUT UR6, UR16, 0xffff, URZ, 0xc0, !UPT ;  /* 0x0000ffff10067892 */ /* 0x000fe2000f8ec0ff */
[----:B------:R-:W-:Y:S01]  /*36c0*/  UMOV UR8, 0xffff ;  /* 0x0000ffff00087882 */ /* 0x000fe20000000000 */
[----:B------:R-:W-:Y:S02]  /*36d0*/  UMOV UR5, 0x1 ;  /* 0x0000000100057882 */ /* 0x000fe40000000000 */
[----:B------:R-:W-:-:S04]  /*36e0*/  USHF.R.U32.HI UR6, URZ, 0x5, UR6 ;  /* 0x00000005ff067899 */ /* 0x000fc80008011606 */
[----:B------:R-:W-:Y:S02]  /*36f0*/  USHF.L.U32 UR8, UR8, UR6, URZ ;  /* 0x0000000608087299 */ /* 0x000fe400080006ff */
[----:B------:R-:W-:-:S04]  /*3700*/  USHF.L.U32 UR5, UR5, UR6, URZ ;  /* 0x0000000605057299 */ /* 0x000fc800080006ff */
[----:B-1----:R-:W-:-:S04]  /*3710*/  LOP3.LUT R0, R0, UR8, RZ, 0xc0, !PT ;  /* 0x0000000800007c12 */ /* 0x002fc8000f8ec0ff */
[----:B------:R-:W-:-:S13]  /*3720*/  ISETP.NE.AND P0, PT, R0, UR8, PT ;  /* 0x0000000800007c0c */ /* 0x000fda000bf05270 */
[----:B------:R-:W-:Y:S05]  /*3730*/  @P0 BRA `(.L_x_63) ;  /* 0x0000000000580947 */ /* 0x000fea0003800000 */
[----:B------:R-:W1:Y:S02]  /*3740*/  LDS R0, [UR4+0x18] ;  /* 0x00001804ff007984 */ /* 0x000e640008000800 */
[----:B-1----:R-:W-:-:S04]  /*3750*/  LOP3.LUT R0, R0, UR5, RZ, 0xc0, !PT ;  /* 0x0000000500007c12 */ /* 0x002fc8000f8ec0ff */
[----:B------:R-:W-:-:S13]  /*3760*/  ISETP.NE.AND P0, PT, R0, UR5, PT ;  /* 0x0000000500007c0c */ /* 0x000fda000bf05270 */
[----:B------:R-:W-:Y:S05]  /*3770*/  @P0 BRA `(.L_x_64) ;  /* 0x00000000003c0947 */ /* 0x000fea0003800000 */
[----:B------:R-:W1:Y:S01]  /*3780*/  S2R R2, SR_LANEID ;  /* 0x0000000000027919 */ /* 0x000e620000000000 */
[----:B------:R-:W-:Y:S01]  /*3790*/  ULOP3.LUT UR8, URZ, UR8, URZ, 0x33, !UPT ;  /* 0x00000008ff087292 */ /* 0x000fe2000f8e33ff */
[----:B------:R-:W-:Y:S01]  /*37a0*/  LOP3.LUT R4, RZ, UR5, RZ, 0x33, !PT ;  /* 0x00000005ff047c12 */ /* 0x000fe2000f8e33ff */
[----:B------:R-:W-:Y:S02]  /*37b0*/  VOTEU.ANY UR7, UPT, PT ;  /* 0x0000000000077886 */ /* 0x000fe400038e0100 */
[----:B------:R-:W-:Y:S01]  /*37c0*/  UFLO.U32 UR7, UR7 ;  /* 0x00000007000772bd */ /* 0x000fe200080e0000 */
[----:B------:R-:W2:Y:S01]  /*37d0*/  REDUX UR5, R4 ;  /* 0x00000000040573c4 */ /* 0x000ea20000000000 */
[----:B------:R-:W-:-:S06]  /*37e0*/  IMAD.U32 R0, RZ, RZ, UR8 ;  /* 0x00000008ff007e24 */ /* 0x000fcc000f8e00ff */
[----:B------:R4:W-:Y:S01]  /*37f0*/  UTCATOMSWS.AND URZ, UR8 ;  /* 0x0000000800ff79e3 */ /* 0x0009e20008000000 */
[----:B------:R-:W3:Y:S01]  /*3800*/  REDUX UR6, R0 ;  /* 0x00000000000673c4 */ /* 0x000ee20000000000 */
[----:B-1----:R-:W-:Y:S01]  /*3810*/  ISETP.EQ.U32.AND P0, PT, R2, UR7, PT ;  /* 0x0000000702007c0c */ /* 0x002fe2000bf02070 */
[----:B--2---:R-:W-:Y:S01]  /*3820*/  IMAD.U32 R2, RZ, RZ, UR5 ;  /* 0x00000005ff027e24 */ /* 0x004fe2000f8e00ff */
[----:B---3--:R-:W-:-:S11]  /*3830*/  MOV R3, UR6 ;  /* 0x0000000600037c02 */ /* 0x008fd60008000f00 */
[----:B------:R4:W-:Y:S04]  /*3840*/  @P0 ATOMS.AND RZ, [UR4+0x14], R3 ;  /* 0x00001403ffff098c */ /* 0x0009e8000a800004 */
[----:B------:R4:W-:Y:S01]  /*3850*/  @P0 ATOMS.AND RZ, [UR4+0x18], R2 ;  /* 0x00001802ffff098c */ /* 0x0009e2000a800004 */
[----:B------:R-:W-:Y:S05]  /*3860*/  BRA `(.L_x_65) ;  /* 0x0000000000147947 */ /* 0x000fea0003800000 */
.L_x_64:
[----:B------:R-:W-:Y:S02]  /*3870*/  MOV R2, 0x3890 ;  /* 0x0000389000027802 */ /* 0x000fe40000000f00 */
[----:B---3-5:R-:W-:Y:S05]  /*3880*/  CALL.REL.NOINC `($__internal_0_$__cuda_sm10x_tcgen05_guardrail_trap_col_being_dealloced_not_returned_by_alloc) ;  /* 0x0000004000607944 */ /* 0x028fea0003c00000 */
[----:B------:R-:W-:Y:S05]  /*3890*/  BRA `(.L_x_65) ;  /* 0x0000000000087947 */ /* 0x000fea0003800000 */
.L_x_63:
[----:B------:R-:W-:Y:S02]  /*38a0*/  MOV R2, 0x38c0 ;  /* 0x000038c000027802 */ /* 0x000fe40000000f00 */
[----:B---3-5:R-:W-:Y:S05]  /*38b0*/  CALL.REL.NOINC `($__internal_2_$__cuda_sm10x_tcgen05_guardrail_trap_unallocated_columns_being_dealloced) ;  /* 0x00000040006c7944 */ /* 0x028fea0003c00000 */
.L_x_65:
[----:B------:R-:W-:Y:S01]  /*38c0*/  NOP ;  /* 0x0000000000007918 */ /* 0x000fe20000000000 */
[----:B----4-:R-:W-:Y:S05]  /*38d0*/  EXIT ;  /* 0x000000000000794d */ /* 0x010fea0003800000 */
.L_x_47:
[----:B------:R-:W-:-:S09]  /*38e0*/  UISETP.NE.OR UP2, UPT, UR8, 0x3, !UP2 ;  /* 0x000000030800788c */ /* 0x000fd2000d745670 */
[----:B------:R-:W-:Y:S05]  /*38f0*/  BRA.U UP2, `(.L_x_66) ;  /* 0x0000000d02407547 */ /* 0x000fea000b800000 */
[----:B------:R-:W1:Y:S01]  /*3900*/  LDC R0, c[0x0][0xb30] ;  /* 0x0002cc00ff007b82 */ /* 0x000e620000000800 */
[----:B------:R-:W2:Y:S01]  /*3910*/  LDCU.64 UR8, c[0x0][0x888] ;  /* 0x00011100ff0877ac */ /* 0x000ea20008000a00 */
[----:B------:R-:W-:Y:S02]  /*3920*/  HFMA2 R29, -RZ, RZ, 0, 0 ;  /* 0x00000000ff1d7431 */ /* 0x000fe400000001ff */
[----:B------:R-:W-:Y:S01]  /*3930*/  IMAD.MOV.U32 R31, RZ, RZ, 0x1 ;  /* 0x00000001ff1f7424 */ /* 0x000fe200078e00ff */
[----:B------:R-:W-:Y:S01]  /*3940*/  MOV R23, 0x1000 ;  /* 0x0000100000177802 */ /* 0x000fe20000000f00 */
[----:B------:R-:W4:Y:S01]  /*3950*/  LDCU.64 UR4, c[0x0][0x890] ;  /* 0x00011200ff0477ac */ /* 0x000f220008000a00 */
[----:B------:R-:W-:Y:S01]  /*3960*/  IMAD.MOV.U32 R30, RZ, RZ, RZ ;  /* 0x000000ffff1e7224 */ /* 0x000fe200078e00ff */
[----:B------:R-:W3:Y:S01]  /*3970*/  LDC R19, c[0x0][0x370] ;  /* 0x0000dc00ff137b82 */ /* 0x000ee20000000800 */
[----:B------:R-:W-:Y:S01]  /*3980*/  UMOV UR7, 0x400 ;  /* 0x0000040000077882 */ /* 0x000fe20000000000 */
[----:B------:R-:W-:-:S02]  /*3990*/  UPLOP3.LUT UP1, UPT, UPT, UPT, UPT, 0x40, 0x4 ;  /* 0x000000000004789c */ /* 0x000fc40003f2e870 */
[----:B------:R-:W-:-:S04]  /*39a0*/  ULEA UR7, UR37, UR7, 0x18 ;  /* 0x0000000725077291 */ /* 0x000fc8000f8ec0ff */
[----:B------:R-:W3:Y:S01]  /*39b0*/  LDC R2, c[0x0][0xb0c] ;  /* 0x0002c300ff027b82 */ /* 0x000ee20000000800 */
[----:B------:R-:W-:Y:S02]  /*39c0*/  UIADD3 UR13, UPT, UPT, UR7, 0x38, URZ ;  /* 0x00000038070d7890 */ /* 0x000fe4000fffe0ff */
[----:B--2---:R-:W-:Y:S02]  /*39d0*/  UISETP.NE.U32.AND UP2, UPT, UR8, URZ, UPT ;  /* 0x000000ff0800728c */ /* 0x004fe4000bf45070 */
[----:B------:R-:W-:Y:S02]  /*39e0*/  UIADD3 UR17, UPT, UPT, UR7, 0x30, URZ ;  /* 0x0000003007117890 */ /* 0x000fe4000fffe0ff */
[----:B----4-:R-:W-:Y:S01]  /*39f0*/  UISETP.NE.U32.AND UP3, UPT, UR4, URZ, UPT ;  /* 0x000000ff0400728c */ /* 0x010fe2000bf65070 */
[----:B------:R-:W2:Y:S01]  /*3a00*/  LDC R18, c[0x0][0xb20] ;  /* 0x0002c800ff127b82 */ /* 0x000ea20000000800 */
[----:B-1----:R-:W-:Y:S01]  /*3a10*/  ISETP.NE.AND P1, PT, R0, 0x1, PT ;  /* 0x000000010000780c */ /* 0x002fe20003f25270 */
[----:B------:R-:W-:-:S02]  /*3a20*/  UISETP.NE.AND.EX UP2, UPT, UR9, URZ, UPT, UP2 ;  /* 0x000000ff0900728c */ /* 0x000fc4000bf45320 */
[----:B------:R-:W-:Y:S02]  /*3a30*/  UPRMT UR13, UR37, 0x654, UR13 ;  /* 0x00000654250d7896 */ /* 0x000fe4000800000d */
[----:B------:R-:W-:Y:S02]  /*3a40*/  UISETP.NE.AND.EX UP3, UPT, UR5, URZ, UPT, UP3 ;  /* 0x000000ff0500728c */ /* 0x000fe4000bf65330 */
[----:B------:R-:W1:Y:S08]  /*3a50*/  LDC.64 R32, c[0x0][0x348] ;  /* 0x0000d200ff207b82 */ /* 0x000e700000000a00 */
[----:B------:R-:W4:Y:S08]  /*3a60*/  LDC.64 R16, c[0x0][0xb10] ;  /* 0x0002c400ff107b82 */ /* 0x000f300000000a00 */
[----:B------:R-:W1:Y:S08]  /*3a70*/  LDC.64 R6, c[0x0][0xb18] ;  /* 0x0002c600ff067b82 */ /* 0x000e700000000a00 */
[----:B------:R-:W1:Y:S08]  /*3a80*/  LDC.64 R4, c[0x0][0xb28] ;  /* 0x0002ca00ff047b82 */ /* 0x000e700000000a00 */
[----:B--23--:R-:W1:Y:S02]  /*3a90*/  LDC R22, c[0x0][0x374] ;  /* 0x0000dd00ff167b82 */ /* 0x00ce640000000800 */
.L_x_75:
[C---:B------:R-:W-:Y:S02]  /*3aa0*/  LEA R0, R30.reuse, UR7, 0x3 ;  /* 0x000000071e007c11 */ /* 0x040fe4000f8e18ff */
[----:B------:R-:W-:Y:S02]  /*3ab0*/  SHF.L.U32 R3, R29, 0x1f, RZ ;  /* 0x0000001f1d037819 */ /* 0x000fe400000006ff */
[----:B------:R-:W-:Y:S02]  /*3ac0*/  LEA R24, R30, UR7, 0x4 ;  /* 0x000000071e187c11 */ /* 0x000fe4000f8e20ff */
[----:B--2---:R-:W2:Y:S02]  /*3ad0*/  SYNCS.PHASECHK.TRANS64.TRYWAIT P0, [R0+URZ+0x60], R3 ;  /* 0x00006003000075a7 */ /* 0x004ea400080011ff */
[----:B--2---:R-:W-:Y:S05]  /*3ae0*/  @!P0 BRA `(.L_x_67) ;  /* 0x0000003c00048947 */ /* 0x004fea0003800000 */
.L_x_129:
[----:B------:R-:W-:Y:S01]  /*3af0*/  ISETP.GE.AND P0, PT, R40, 0x1, PT ;  /* 0x000000012800780c */ /* 0x000fe20003f06270 */
[----:B------:R-:W3:Y:S01]  /*3b00*/  LDS.128 R24, [R24+0xf0] ;  /* 0x0000f00018187984 */ /* 0x000ee20000000c00 */
[----:B--2---:R-:W-:Y:S01]  /*3b10*/  VIADD R0, R0, 0x70 ;  /* 0x0000007000007836 */ /* 0x004fe20000000000 */
[----:B------:R-:W-:Y:S01]  /*3b20*/  @!PT LDS RZ, [RZ] ;  /* 0x00000000fffff984 */ /* 0x000fe20000000800 */
[----:B------:R-:W-:Y:S01]  /*3b30*/  @!PT LDS RZ, [RZ] ;  /* 0x00000000fffff984 */ /* 0x000fe20000000800 */
[----:B------:R-:W-:Y:S01]  /*3b40*/  @!PT LDS RZ, [RZ] ;  /* 0x00000000fffff984 */ /* 0x000fe20000000800 */
[----:B------:R-:W-:Y:S01]  /*3b50*/  @!PT LDS RZ, [RZ] ;  /* 0x00000000fffff984 */ /* 0x000fe20000000800 */
[----:B------:R2:W-:Y:S06]  /*3b60*/  MEMBAR.ALL.CTA ;  /* 0x0000000000007992 */ /* 0x0005ec0000008000 */
[----:B--2---:R-:W2:Y:S01]  /*3b70*/  FENCE.VIEW.ASYNC.S ;  /* 0x00000000000073c6 */ /* 0x004ea20000000000 */
[----:B------:R-:W-:Y:S04]  /*3b80*/  PRMT R0, RZ, 0x654, R0 ;  /* 0x00000654ff007816 */ /* 0x000fe80000000000 */
[----:B--2---:R2:W-:Y:S01]  /*3b90*/  SYNCS.ARRIVE.TRANS64.RED.A1T0 RZ, [R0+URZ], RZ ;  /* 0x000000ff00ff79a7 */ /* 0x0045e200081004ff */
[----:B---3--:R-:W-:Y:S11]  /*3ba0*/  LOP3.LUT P3, RZ, R26, 0x1, RZ, 0xc0, !PT ;  /* 0x000000011aff7812 */ /* 0x008ff6000786c0ff */
[----:B------:R-:W-:Y:S02]  /*3bb0*/  @!UPT UIADD3 URZ, UPT, UPT, URZ, URZ, URZ ;  /* 0x000000fffffff290 */ /* 0x000fe4000fffe0ff */
[----:B------:R-:W-:Y:S02]  /*3bc0*/  @P3 MOV R13, R24 ;  /* 0x00000018000d3202 */ /* 0x000fe40000000f00 */
[----:B------:R-:W-:Y:S01]  /*3bd0*/  @P3 LOP3.LUT R8, R25, 0xffff, RZ, 0xc0, !PT ;  /* 0x0000ffff19083812 */ /* 0x000fe200078ec0ff */
[----:B--2---:R-:W-:Y:S06]  /*3be0*/  @!P0 BRA `(.L_x_68) ;  /* 0x0000000000a48947 */ /* 0x004fec0003800000 */
[----:B-1----:R-:W-:Y:S01]  /*3bf0*/  IMAD.HI.U32 R35, R22, R7, RZ ;  /* 0x0000000716237227 */ /* 0x002fe200078e00ff */
[----:B------:R-:W-:Y:S02]  /*3c00*/  ISETP.NE.AND P0, PT, R6, 0x1, PT ;  /* 0x000000010600780c */ /* 0x000fe40003f05270 */
[----:B------:R-:W-:Y:S01]  /*3c10*/  ISETP.NE.AND P2, PT, R40, 0x1, PT ;  /* 0x000000012800780c */ /* 0x000fe20003f45270 */
[----:B----4-:R-:W-:Y:S01]  /*3c20*/  IMAD.HI.U32 R34, R19, R16, RZ ;  /* 0x0000001013227227 */ /* 0x010fe200078e00ff */
[----:B------:R-:W-:Y:S02]  /*3c30*/  SHF.R.U32.HI R35, RZ, R18, R35 ;  /* 0x00000012ff237219 */ /* 0x000fe40000011623 */
[----:B------:R-:W-:Y:S01]  /*3c40*/  ISETP.NE.AND P4, PT, R2, 0x1, PT ;  /* 0x000000010200780c */ /* 0x000fe20003f85270 */
[----:B------:R-:W-:Y:S01]  /*3c50*/  IMAD.HI.U32 R36, R13, R16, RZ ;  /* 0x000000100d247227 */ /* 0x000fe200078e00ff */
[----:B------:R-:W-:Y:S02]  /*3c60*/  SHF.R.U32.HI R34, RZ, R17, R34 ;  /* 0x00000011ff227219 */ /* 0x000fe40000011622 */
[----:B------:R-:W-:Y:S01]  /*3c70*/  SEL R3, R22, R35, !P0 ;  /* 0x0000002316037207 */ /* 0x000fe20004000000 */
[C---:B------:R-:W-:Y:S01]  /*3c80*/  IMAD.HI.U32 R35, R8.reuse, R7, RZ ;  /* 0x0000000708237227 */ /* 0x040fe200078e00ff */
[----:B------:R-:W-:Y:S02]  /*3c90*/  SEL R11, R19, R34, !P4 ;  /* 0x00000022130b7207 */ /* 0x000fe40006000000 */
[----:B------:R-:W-:Y:S01]  /*3ca0*/  SHF.R.U32.HI R36, RZ, R17, R36 ;  /* 0x00000011ff247219 */ /* 0x000fe20000011624 */
[----:B------:R-:W-:Y:S01]  /*3cb0*/  IMAD.HI.U32 R38, R3, R4, RZ ;  /* 0x0000000403267227 */ /* 0x000fe200078e00ff */
[----:B------:R-:W-:Y:S03]  /*3cc0*/  SHF.R.U32.HI R35, RZ, R18, R35 ;  /* 0x00000012ff237219 */ /* 0x000fe60000011623 */
[----:B------:R-:W-:Y:S01]  /*3cd0*/  IMAD.HI.U32 R34, R11, R4, RZ ;  /* 0x000000040b227227 */ /* 0x000fe200078e00ff */
[----:B------:R-:W-:Y:S02]  /*3ce0*/  @P2 SHF.R.U32.HI R3, RZ, R5, R38 ;  /* 0x00000005ff032219 */ /* 0x000fe40000011626 */
[----:B------:R-:W-:Y:S02]  /*3cf0*/  SEL R9, R8, R35, !P0 ;  /* 0x0000002308097207 */ /* 0x000fe40004000000 */
[----:B------:R-:W-:Y:S01]  /*3d00*/  @P2 SHF.R.U32.HI R11, RZ, R5, R34 ;  /* 0x00000005ff0b2219 */ /* 0x000fe20000011622 */
[C---:B------:R-:W-:Y:S01]  /*3d10*/  IMAD R10, R40.reuse, R3, RZ ;  /* 0x00000003280a7224 */ /* 0x040fe200078e02ff */
[----:B------:R-:W-:Y:S01]  /*3d20*/  SEL R3, R13, R36, !P4 ;  /* 0x000000240d037207 */ /* 0x000fe20006000000 */
[C---:B------:R-:W-:Y:S03]  /*3d30*/  IMAD.HI.U32 R14, R9.reuse, R4, RZ ;  /* 0x00000004090e7227 */ /* 0x040fe600078e00ff */
[----:B------:R-:W-:Y:S01]  /*3d40*/  ISETP.GE.AND P0, PT, R9, R10, PT ;  /* 0x0000000a0900720c */ /* 0x000fe20003f06270 */
[C---:B------:R-:W-:Y:S01]  /*3d50*/  IMAD R12, R40.reuse, R11, RZ ;  /* 0x0000000b280c7224 */ /* 0x040fe200078e02ff */
[-C--:B------:R-:W-:Y:S04]  /*3d60*/  SHF.R.U32.HI R14, RZ, R5.reuse, R14 ;  /* 0x00000005ff0e7219 */ /* 0x080fe8000001160e */
[----:B------:R-:W-:Y:S02]  /*3d70*/  ISETP.GE.OR P0, PT, R3, R12, P0 ;  /* 0x0000000c0300720c */ /* 0x000fe40000706670 */
[----:B------:R-:W-:Y:S05]  /*3d80*/  SEL R15, R9, R14, !P2 ;  /* 0x0000000e090f7207 */ /* 0x000fea0005000000 */
[----:B------:R-:W-:Y:S04]  /*3d90*/  IMAD.MOV R14, RZ, RZ, -R15 ;  /* 0x000000ffff0e7224 */ /* 0x000fe800078e0a0f */
[----:B------:R-:W-:Y:S02]  /*3da0*/  IMAD R14, R40, R14, R9 ;  /* 0x0000000e280e7224 */ /* 0x000fe400078e0209 */
[C---:B------:R-:W-:Y:S05]  /*3db0*/  @!P0 IMAD.HI.U32 R10, R3.reuse, R4, RZ ;  /* 0x00000004030a8227 */ /* 0x040fea00078e00ff */
[----:B------:R-:W-:Y:S04]  /*3dc0*/  @!P0 SHF.R.U32.HI R10, RZ, R5, R10 ;  /* 0x00000005ff0a8219 */ /* 0x000fe8000001160a */
[----:B------:R-:W-:Y:S01]  /*3dd0*/  @!P0 SEL R0, R3, R10, !P2 ;  /* 0x0000000a03008207 */ /* 0x000fe20005000000 */
[----:B------:R-:W-:Y:S03]  /*3de0*/  IMAD.MOV R10, RZ, RZ, -R3 ;  /* 0x000000ffff0a7224 */ /* 0x000fe600078e0a03 */
[----:B------:R-:W-:Y:S01]  /*3df0*/  @!P0 IADD3 R15, PT, PT, R15, -R0, RZ ;  /* 0x800000000f0f8210 */ /* 0x000fe20007ffe0ff */
[----:B------:R-:W-:Y:S01]  /*3e00*/  @!P0 IMAD R0, R11, R14, R0 ;  /* 0x0000000e0b008224 */ /* 0x000fe200078e0200 */
[----:B------:R-:W-:Y:S01]  /*3e10*/  IADD3 R11, PT, PT, -R9, RZ, RZ ;  /* 0x000000ff090b7210 */ /* 0x000fe20007ffe1ff */
[----:B------:R-:W-:Y:S02]  /*3e20*/  IMAD R13, R2, R10, R13 ;  /* 0x0000000a020d7224 */ /* 0x000fe400078e020d */
[----:B------:R-:W-:Y:S02]  /*3e30*/  @!P0 IMAD R9, R15, R40, R3 ;  /* 0x000000280f098224 */ /* 0x000fe400078e0203 */
[----:B------:R-:W-:Y:S02]  /*3e40*/  @!P0 IMAD.MOV.U32 R3, RZ, RZ, R0 ;  /* 0x000000ffff038224 */ /* 0x000fe400078e0000 */
[----:B------:R-:W-:Y:S02]  /*3e50*/  IMAD R8, R6, R11, R8 ;  /* 0x0000000b06087224 */ /* 0x000fe400078e0208 */
[----:B------:R-:W-:Y:S02]  /*3e60*/  IMAD R13, R3, R2, R13 ;  /* 0x00000002030d7224 */ /* 0x000fe400078e020d */
[----:B------:R-:W-:Y:S02]  /*3e70*/  IMAD R8, R9, R6, R8 ;  /* 0x0000000609087224 */ /* 0x000fe400078e0208 */
.L_x_68:
[----:B------:R-:W-:Y:S05]  /*3e80*/  BRA.U UP1, `(.L_x_69) ;  /* 0x0000000101107547 */ /* 0x000fea000b800000 */
[----:B------:R-:W-:Y:S04]  /*3e90*/  MOV R0, UR6 ;  /* 0x0000000600007c02 */ /* 0x000fe80008000f00 */
[----:B------:R-:W-:Y:S04]  /*3ea0*/  SHF.L.U32 R3, R0, 0x1f, RZ ;  /* 0x0000001f00037819 */ /* 0x000fe800000006ff */
[----:B------:R-:W2:Y:S02]  /*3eb0*/  SYNCS.PHASECHK.TRANS64.TRYWAIT P0, [UR7+0x58], R3 ;  /* 0x00005803ff0075a7 */ /* 0x000ea40008001107 */
[----:B--2---:R-:W-:Y:S05]  /*3ec0*/  @!P0 BRA `(.L_x_70) ;  /* 0x0000003800208947 */ /* 0x004fea0003800000 */
.L_x_69:
[----:B------:R-:W-:Y:S02]  /*3ed0*/  R2UR UR19, R21 ;  /* 0x00000000151372ca */ /* 0x000fe400000e0000 */
[----:B------:R-:W-:Y:S02]  /*3ee0*/  R2UR UR18, R20 ;  /* 0x00000000141272ca */ /* 0x000fe400000e0000 */
[----:B------:R-:W-:Y:S02]  /*3ef0*/  ISETP.NE.U32.AND P2, PT, RZ, UR4, PT ;  /* 0x00000004ff007c0c */ /* 0x000fe4000bf45070 */
[----:B------:R-:W-:Y:S02]  /*3f00*/  SHF.L.U32 R12, R31, 0x1f, RZ ;  /* 0x0000001f1f0c7819 */ /* 0x000fe400000006ff */
[----:B------:R-:W-:Y:S05]  /*3f10*/  ISETP.NE.AND.EX P2, PT, RZ, UR5, PT, P2 ;  /* 0x00000005ff007c0c */ /* 0x000fea000bf45320 */
[----:B------:R-:W-:Y:S02]  /*3f20*/  USHF.L.U32 UR19, UR19, 0x6, URZ ;  /* 0x0000000613137899 */ /* 0x000fe400080006ff */
[----:B------:R-:W-:Y:S01]  /*3f30*/  USHF.L.U32 UR18, UR18, 0x7, URZ ;  /* 0x0000000712127899 */ /* 0x000fe200080006ff */
[----:B------:R-:W-:Y:S11]  /*3f40*/  BRA.U !UP3, `(.L_x_71) ;  /* 0x000000010b347547 */ /* 0x000ff6000b800000 */
[----:B------:R-:W-:Y:S01]  /*3f50*/  UPLOP3.LUT UP0, UPT, UPT, UPT, UP2, 0x80, 0x8 ;  /* 0x000000000008789c */ /* 0x000fe20003f0f020 */
[----:B--2---:R-:W-:Y:S02]  /*3f60*/  HFMA2 R0, -RZ, RZ, 0, 5.9604644775390625e-08 ;  /* 0x00000001ff007431 */ /* 0x004fe400000001ff */
[----:B------:R-:W-:Y:S03]  /*3f70*/  IMAD.MOV.U32 R95, RZ, RZ, 0x1 ;  /* 0x00000001ff5f7424 */ /* 0x000fe600078e00ff */
[----:B------:R-:W-:Y:S05]  /*3f80*/  PLOP3.LUT P0, PT, PT, PT, UP0, 0x80, 0x8 ;  /* 0x000000000008781c */ /* 0x000fea0003f0f008 */
[----:B------:R-:W2:Y:S01]  /*3f90*/  @UP0 LDCU.64 UR10, c[0x0][0x888] ;  /* 0x00011100ff0a07ac */ /* 0x000ea20008000a00 */
[----:B------:R-:W-:Y:S07]  /*3fa0*/  @UP0 UIMAD UR8, UR36, UR4, URZ ;  /* 0x00000004240802a4 */ /* 0x000fee000f8e02ff */
[----:B------:R-:W-:Y:S01]  /*3fb0*/  @!P0 PRMT R95, R0, 0x7610, R95 ;  /* 0x00007610005f8816 */ /* 0x000fe2000000005f */
[----:B--2---:R-:W-:Y:S03]  /*3fc0*/  @UP0 UIMAD.WIDE UR10, UR8, 0x4, UR10 ;  /* 0x00000004080a08a5 */ /* 0x004fe6000f8e020a */
[----:B------:R-:W2:Y:S03]  /*3fd0*/  @!UP0 LDCU UR8, c[0x0][0x880] ;  /* 0x00011000ff0887ac */ /* 0x000ea60008000800 */
[----:B------:R-:W-:Y:S01]  /*3fe0*/  IMAD.U32 R10, RZ, RZ, UR10 ;  /* 0x0000000aff0a7e24 */ /* 0x000fe2000f8e00ff */
[----:B------:R-:W-:Y:S05]  /*3ff0*/  MOV R11, UR11 ;  /* 0x0000000b000b7c02 */ /* 0x000fea0008000f00 */
[----:B-----5:R3:W5:Y:S02]  /*4000*/  @P0 LDG.E R49, desc[UR46][R10.64] ;  /* 0x0000002e0a310981 */ /* 0x020764000c1e1900 */
[----:B--23--:R-:W-:Y:S07]  /*4010*/  @!P0 IMAD.U32 R49, RZ, RZ, UR8 ;  /* 0x00000008ff318e24 */ /* 0x00cfee000f8e00ff */
.L_x_71:
[----:B-----5:R-:W-:Y:S01]  /*4020*/  @!P2 FSETP.EQ.AND P0, PT, R49, RZ, PT ;  /* 0x000000ff3100a20b */ /* 0x020fe20003f02000 */
[----:B------:R-:W-:Y:S01]  /*4030*/  @!UPT UIADD3 URZ, UPT, UPT, URZ, URZ, URZ ;  /* 0x000000fffffff290 */ /* 0x000fe2000fffe0ff */
[----:B------:R-:W-:Y:S11]  /*4040*/  @!P2 BRA `(.L_x_72) ;  /* 0x000000000014a947 */ /* 0x000ff60003800000 */
[----:B------:R-:W-:Y:S02]  /*4050*/  LOP3.LUT P2, RZ, R95, 0xff, RZ, 0xc0, !PT ;  /* 0x000000ff5fff7812 */ /* 0x000fe4000784c0ff */
[----:B------:R-:W-:Y:S04]  /*4060*/  PLOP3.LUT P0, PT, PT, PT, UP0, 0x80, 0x8 ;  /* 0x000000000008781c */ /* 0x000fe80003f0f008 */
[----:B------:R-:W-:Y:S07]  /*4070*/  PLOP3.LUT P0, PT, P0, PT, PT, 0x8, 0x80 ;  /* 0x000000000080781c */ /* 0x000fee000070e170 */
[----:B------:R-:W-:Y:S11]  /*4080*/  @P2 FSETP.EQ.AND P0, PT, R49, RZ, PT ;  /* 0x000000ff3100220b */ /* 0x000ff60003f02000 */
[----:B------:R-:W-:Y:S02]  /*4090*/  @!UPT UIADD3 URZ, UPT, UPT, URZ, URZ, URZ ;  /* 0x000000fffffff290 */ /* 0x000fe4000fffe0ff */
.L_x_72:
[----:B------:R-:W3:Y:S01]  /*40a0*/  SYNCS.PHASECHK.TRANS64.TRYWAIT P2, [UR7+0x40], R12 ;  /* 0x0000400cff0075a7 */ /* 0x000ee20008041107 */
[----:B------:R-:W-:Y:S04]  /*40b0*/  ELECT P4, URZ, PT ;  /* 0x0000000000ff782f */ /* 0x000fe80003880000 */
[----:B------:R-:W-:Y:S11]  /*40c0*/  PLOP3.LUT P4, PT, P0, P4, PT, 0xf2, 0x2f ;  /* 0x00000000002f781c */ /* 0x000ff60000789e72 */
[----:B------:R-:W-:Y:S02]  /*40d0*/  @!UPT UIADD3 URZ, UPT, UPT, URZ, URZ, URZ ;  /* 0x000000fffffff290 */ /* 0x000fe4000fffe0ff */
[----:B-1----:R-:W-:Y:S05]  /*40e0*/  @!P4 IADD3 R21, P0, PT, R32, 0x580, RZ ;  /* 0x000005802015c810 */ /* 0x002fea0007f1e0ff */
[----:B------:R-:W-:Y:S01]  /*40f0*/  @!P4 IMAD.X R20, RZ, RZ, R33, P0 ;  /* 0x000000ffff14c224 */ /* 0x000fe200000e0621 */
[----:B---3--:R-:W-:Y:S07]  /*4100*/  @!P2 BRA `(.L_x_73) ;  /* 0x0000003400a8a947 */ /* 0x008fee0003800000 */
.L_x_132:
[----:B------:R-:W3:Y:S01]  /*4110*/  LDC.64 R14, c[0x0][0xb10] ;  /* 0x0002c400ff0e7b82 */ /* 0x000ee20000000a00 */
[----:B------:R-:W-:Y:S01]  /*4120*/  @!P4 R2UR UR8, R20 ;  /* 0x000000001408c2ca */ /* 0x000fe200000e0000 */
[----:B------:R-:W-:Y:S01]  /*4130*/  VOTEU.ALL UP1, P4 ;  /* 0x0000000000ff7886 */ /* 0x000fe20002020000 */
[----:B------:R-:W-:Y:S01]  /*4140*/  @!P4 R2UR UR9, R21 ;  /* 0x000000001509c2ca */ /* 0x000fe200000e0000 */
[----:B------:R-:W-:Y:S01]  /*4150*/  UMOV UR10, 0x0 ;  /* 0x00000000000a7882 */ /* 0x000fe20000000000 */
[----:B------:R-:W-:Y:S03]  /*4160*/  UMOV UR11, 0x10000000 ;  /* 0x10000000000b7882 */ /* 0x000fe60000000000 */
[----:B------:R-:W5:Y:S01]  /*4170*/  LDC.64 R10, c[0x0][0xb18] ;  /* 0x0002c600ff0a7b82 */ /* 0x000f620000000a00 */
[----:B------:R-:W-:Y:S01]  /*4180*/  @!UP1 UIADD3 UR16, UPT, UPT, UR7, 0x200, URZ ;  /* 0x0000020007109890 */ /* 0x000fe2000fffe0ff */
[----:B------:R-:W-:Y:S01]  /*4190*/  @P3 SHF.R.U32.HI R28, RZ, 0x10, R25 ;  /* 0x00000010ff1c3819 */ /* 0x000fe20000011619 */
[----:B------:R-:W-:Y:S01]  /*41a0*/  VOTEU.ALL UP1, P4 ;  /* 0x0000000000ff7886 */ /* 0x000fe20002020000 */
[----:B------:R-:W-:Y:S01]  /*41b0*/  UMOV UR20, UR36 ;  /* 0x0000002400147c82 */ /* 0x000fe20008000000 */
[----:B------:R-:W-:Y:S03]  /*41c0*/  VIADD R30, R30, 0x1 ;  /* 0x000000011e1e7836 */ /* 0x000fe60000000000 */
[----:B--2---:R-:W2:Y:S01]  /*41d0*/  @!P1 LDC R0, c[0x0][0xb20] ;  /* 0x0002c800ff009b82 */ /* 0x004ea20000000800 */
[----:B------:R-:W-:Y:S01]  /*41e0*/  IMAD.U32 R21, RZ, RZ, UR8 ;  /* 0x00000008ff157e24 */ /* 0x000fe2000f8e00ff */
[----:B------:R-:W-:Y:S06]  /*41f0*/  UPRMT UR8, UR37, 0x654, UR17 ;  /* 0x0000065425087896 */ /* 0x000fec0008000011 */
[----:B-1----:R-:W1:Y:S01]  /*4200*/  @!P1 LDC R3, c[0x0][0xb0c] ;  /* 0x0002c300ff039b82 */ /* 0x002e620000000800 */
[----:B------:R-:W-:Y:S01]  /*4210*/  IMAD.U32 R20, RZ, RZ, UR9 ;  /* 0x00000009ff147e24 */ /* 0x000fe2000f8e00ff */
[----:B------:R-:W-:Y:S04]  /*4220*/  @!P4 R2UR UR15, R21 ;  /* 0x00000000150fc2ca */ /* 0x000fe800000e0000 */
[----:B------:R-:W-:Y:S01]  /*4230*/  @!P4 R2UR UR14, R20 ;  /* 0x00000000140ec2ca */ /* 0x000fe200000e0000 */
[----:B------:R-:W-:Y:S11]  /*4240*/  @!P4 IMAD.MOV.U32 R20, RZ, RZ, 0x1000 ;  /* 0x00001000ff14c424 */ /* 0x000ff600078e00ff */
[----:B------:R-:W-:Y:S01]  /*4250*/  @!UPT UIADD3 URZ, UPT, UPT, URZ, URZ, URZ ;  /* 0x000000fffffff290 */ /* 0x000fe2000fffe0ff */
[----:B------:R1:W-:Y:S01]  /*4260*/  @!UP1 UTMALDG.3D [UR16], [UR14], desc[UR10] ;  /* 0x00000a100e0095b4 */ /* 0x0003e20008011000 */
[----:B------:R1:W-:Y:S02]  /*4270*/  @!P4 SYNCS.ARRIVE.TRANS64.RED.A0TR RZ, [UR7+0x30], R20 ;  /* 0x00003014ffffc9a7 */ /* 0x0003e40008300407 */
[----:B-1----:R-:W-:Y:S01]  /*4280*/  @!P1 ISETP.NE.AND P2, PT, R3, 0x1, PT ;  /* 0x000000010300980c */ /* 0x002fe20003f45270 */
[C---:B---3--:R-:W-:Y:S01]  /*4290*/  @!P1 IMAD.HI.U32 R14, R13.reuse, R14, RZ ;  /* 0x0000000e0d0e9227 */ /* 0x048fe200078e00ff */
[----:B-----5:R-:W-:Y:S03]  /*42a0*/  @!P1 ISETP.NE.AND P0, PT, R10, 0x1, PT ;  /* 0x000000010a00980c */ /* 0x020fe60003f05270 */
[C---:B------:R-:W-:Y:S01]  /*42b0*/  @!P1 IMAD.HI.U32 R11, R8.reuse, R11, RZ ;  /* 0x0000000b080b9227 */ /* 0x040fe200078e00ff */
[----:B------:R-:W-:Y:S04]  /*42c0*/  @!P1 SHF.R.U32.HI R14, RZ, R15, R14 ;  /* 0x0000000fff0e9219 */ /* 0x000fe8000001160e */
[----:B--2---:R-:W-:Y:S01]  /*42d0*/  @!P1 SHF.R.U32.HI R9, RZ, R0, R11 ;  /* 0x00000000ff099219 */ /* 0x004fe2000001160b */
[----:B------:R-:W-:Y:S01]  /*42e0*/  SYNCS.ARRIVE.TRANS64.RED.A1T0 RZ, [UR8], RZ ;  /* 0x000000ffffff79a7 */ /* 0x000fe20008100408 */
[----:B------:R-:W-:Y:S02]  /*42f0*/  @!P1 SEL R14, R13, R14, !P2 ;  /* 0x0000000e0d0e9207 */ /* 0x000fe40005000000 */
[----:B------:R-:W-:Y:S01]  /*4300*/  @!P1 SEL R9, R8, R9, !P0 ;  /* 0x0000000908099207 */ /* 0x000fe20004000000 */
[----:B------:R-:W1:Y:S04]  /*4310*/  SYNCS.PHASECHK.TRANS64.TRYWAIT P5, [UR7+0x48], R12 ;  /* 0x0000480cff0075a7 */ /* 0x000e6800080a1107 */
[----:B------:R-:W-:Y:S02]  /*4320*/  @!P1 IMAD.IADD R0, R9, 0x1, -R14 ;  /* 0x0000000109009824 */ /* 0x000fe400078e0a0e */
[----:B------:R-:W-:Y:S02]  /*4330*/  @!P1 IMAD.IADD R9, R14, 0x1, -R9 ;  /* 0x000000010e099824 */ /* 0x000fe400078e0a09 */
[----:B------:R-:W-:Y:S02]  /*4340*/  @!P1 IMAD R13, R0, R3, R13 ;  /* 0x00000003000d9224 */ /* 0x000fe400078e020d */
[----:B------:R-:W-:Y:S01]  /*4350*/  @!P1 IMAD R8, R9, R10, R8 ;  /* 0x0000000a09089224 */ /* 0x000fe200078e0208 */
[----:B-1----:R-:W-:Y:S06]  /*4360*/  @!P5 BRA `(.L_x_74) ;  /* 0x000000340028d947 */ /* 0x002fec0003800000 */
.L_x_134:
[----:B-1----:R-:W-:Y:S01]  /*4370*/  @!P4 IADD3 R3, P0, PT, R32, 0x580, RZ ;  /* 0x000005802003c810 */ /* 0x002fe20007f1e0ff */
[----:B------:R-:W-:Y:S01]  /*4380*/  VOTEU.ALL UP1, P4 ;  /* 0x0000000000ff7886 */ /* 0x000fe20002020000 */
[----:B------:R-:W-:Y:S01]  /*4390*/  UMOV UR20, 0x0 ;  /* 0x0000000000147882 */ /* 0x000fe20000000000 */
[----:B------:R-:W-:Y:S01]  /*43a0*/  UMOV UR21, 0x10000000 ;  /* 0x1000000000157882 */ /* 0x000fe20000000000 */
[----:B------:R-:W-:Y:S01]  /*43b0*/  @!P4 R2UR UR9, R3 ;  /* 0x000000000309c2ca */ /* 0x000fe200000e0000 */
[----:B------:R-:W-:Y:S01]  /*43c0*/  @!P4 IMAD.X R0, RZ, RZ, R33, P0 ;  /* 0x000000ffff00c224 */ /* 0x000fe200000e0621 */
[----:B------:R-:W-:Y:S01]  /*43d0*/  @!UP1 UIADD3 UR10, UPT, UPT, UR18, 0x40, URZ ;  /* 0x00000040120a9890 */ /* 0x000fe2000fffe0ff */
[----:B------:R-:W-:Y:S01]  /*43e0*/  ISETP.NE.AND P0, PT, R30, 0x2, PT ;  /* 0x000000021e00780c */ /* 0x000fe20003f05270 */
[----:B------:R-:W-:Y:S01]  /*43f0*/  UMOV UR11, UR19 ;  /* 0x00000013000b7c82 */ /* 0x000fe20008000000 */
[----:B------:R-:W-:Y:S01]  /*4400*/  UMOV UR12, UR36 ;  /* 0x00000024000c7c82 */ /* 0x000fe20008000000 */
[----:B------:R-:W-:Y:S01]  /*4410*/  @!P4 R2UR UR8, R0 ;  /* 0x000000000008c2ca */ /* 0x000fe200000e0000 */
[----:B------:R-:W-:Y:S01]  /*4420*/  IMAD.IADD R20, R8, 0x1, R94 ;  /* 0x0000000108147824 */ /* 0x000fe200078e025e */
[----:B------:R-:W-:Y:S01]  /*4430*/  @P3 R2UR UR36, R28 ;  /* 0x000000001c2432ca */ /* 0x000fe200000e0000 */
[----:B------:R-:W-:Y:S01]  /*4440*/  IMAD.IADD R21, R13, 0x1, R96 ;  /* 0x000000010d157824 */ /* 0x000fe200078e0260 */
[----:B------:R-:W-:Y:S02]  /*4450*/  SEL R0, RZ, 0x1, P0 ;  /* 0x00000001ff007807 */ /* 0x000fe40000000000 */
[----:B------:R-:W-:Y:S01]  /*4460*/  LOP3.LUT R31, R31, 0x1, RZ, 0x3c, !PT ;  /* 0x000000011f1f7812 */ /* 0x000fe200078e3cff */
[----:B------:R-:W-:Y:S01]  /*4470*/  IMAD.U32 R10, RZ, RZ, UR9 ;  /* 0x00000009ff0a7e24 */ /* 0x000fe2000f8e00ff */
[----:B------:R-:W-:Y:S01]  /*4480*/  @!UP1 UIADD3 UR9, UPT, UPT, UR7, 0x38, URZ ;  /* 0x0000003807099890 */ /* 0x000fe2000fffe0ff */
[----:B------:R-:W-:Y:S02]  /*4490*/  LOP3.LUT R29, R29, R0, RZ, 0x3c, !PT ;  /* 0x000000001d1d7212 */ /* 0x000fe400078e3cff */
[----:B------:R-:W-:Y:S02]  /*44a0*/  SEL R30, R30, RZ, P0 ;  /* 0x000000ff1e1e7207 */ /* 0x000fe40000000000 */
[----:B------:R-:W-:Y:S01]  /*44b0*/  IMAD.U32 R11, RZ, RZ, UR8 ;  /* 0x00000008ff0b7e24 */ /* 0x000fe2000f8e00ff */
[----:B------:R-:W-:Y:S01]  /*44c0*/  @!P4 R2UR UR14, R10 ;  /* 0x000000000a0ec2ca */ /* 0x000fe200000e0000 */
[----:B------:R-:W-:Y:S01]  /*44d0*/  @!UP1 UIADD3 UR8, UPT, UPT, UR7, 0x1200, URZ ;  /* 0x0000120007089890 */ /* 0x000fe2000fffe0ff */
[----:B------:R-:W-:Y:S02]  /*44e0*/  VOTEU.ALL UP1, P4 ;  /* 0x0000000000ff7886 */ /* 0x000fe40002020000 */
[----:B------:R-:W-:Y:S11]  /*44f0*/  @!P4 R2UR UR15, R11 ;  /* 0x000000000b0fc2ca */ /* 0x000ff600000e0000 */
[----:B------:R-:W-:Y:S02]  /*4500*/  @!UPT UIADD3 URZ, UPT, UPT, URZ, URZ, URZ ;  /* 0x000000fffffff290 */ /* 0x000fe4000fffe0ff */
[----:B------:R2:W-:Y:S01]  /*4510*/  @!UP1 UTMALDG.3D [UR8], [UR14], desc[UR20] ;  /* 0x000014080e0095b4 */ /* 0x0005e20008011000 */
[----:B------:R2:W-:Y:S01]  /*4520*/  @!P4 SYNCS.ARRIVE.TRANS64.RED.A0TR RZ, [UR7+0x38], R23 ;  /* 0x00003817ffffc9a7 */ /* 0x0005e20008300407 */
[----:B------:R-:W-:Y:S01]  /*4530*/  UPLOP3.LUT UP1, UPT, UPT, UPT, UPT, 0x80, 0x8 ;  /* 0x000000000008789c */ /* 0x000fe20003f2f070 */
[----:B------:R-:W-:Y:S01]  /*4540*/  SYNCS.ARRIVE.TRANS64.RED.A1T0 RZ, [UR13], RZ ;  /* 0x000000ffffff79a7 */ /* 0x000fe2000810040d */
[----:B------:R-:W-:Y:S09]  /*4550*/  @P3 BRA `(.L_x_75) ;  /* 0xfffffff400503947 */ /* 0x000ff2000383ffff */
[----:B------:R-:W-:-:S04]  /*4560*/  SHF.L.U32 R3, R31, 0x1f, RZ ;  /* 0x0000001f1f037819 */ /* 0x000fc800000006ff */
[----:B------:R-:W1:Y:S02]  /*4570*/  SYNCS.PHASECHK.TRANS64.TRYWAIT P0, [UR7+0x40], R3 ;  /* 0x00004003ff0075a7 */ /* 0x000e640008001107 */
[----:B-1----:R-:W-:Y:S05]  /*4580*/  @!P0 BRA `(.L_x_76) ;  /* 0x0000003000b88947 */ /* 0x002fea0003800000 */
.L_x_136:
[----:B-1----:R-:W-:-:S07]  /*4590*/  MOV R0, UR7 ;  /* 0x0000000700007c02 */ /* 0x002fce0008000f00 */
.L_x_77:
[----:B-1----:R-:W-:-:S04]  /*45a0*/  SHF.L.U32 R3, R31, 0x1f, RZ ;  /* 0x0000001f1f037819 */ /* 0x002fc800000006ff */
[----:B------:R1:W3:Y:S03]  /*45b0*/  SYNCS.PHASECHK.TRANS64.TRYWAIT P0, [R0+URZ+0x48], R3 ;  /* 0x00004803000075a7 */ /* 0x0002e600080011ff */
[----:B---3--:R-:W-:Y:S05]  /*45c0*/  @!P0 NANOSLEEP.SYNCS 0x989680 ;  /* 0x009896800000895d */ /* 0x008fea0003900000 */
[----:B------:R-:W3:Y:S02]  /*45d0*/  @!P0 SYNCS.PHASECHK.TRANS64 P0, [R0+URZ+0x48], R3 ;  /* 0x00004803000085a7 */ /* 0x000ee400080010ff */
[----:B--23--:R-:W-:Y:S05]  /*45e0*/  @P0 EXIT ;  /* 0x000000000000094d */ /* 0x00cfea0003800000 */
[----:B------:R-:W-:Y:S05]  /*45f0*/  BRA `(.L_x_77) ;  /* 0xfffffffc00e87947 */ /* 0x000fea000383ffff */
.L_x_66:
[----:B------:R-:W-:-:S06]  /*4600*/  UISETP.GE.AND UP1, UPT, UR8, 0x4, UPT ;  /* 0x000000040800788c */ /* 0x000fcc000bf26270 */
[----:B------:R-:W-:-:S13]  /*4610*/  PLOP3.LUT P0, PT, PT, PT, UP1, 0x80, 0x8 ;  /* 0x000000000008781c */ /* 0x000fda0003f0f018 */
[----:B------:R-:W-:Y:S05]  /*4620*/  @!P0 EXIT ;  /* 0x000000000000894d */ /* 0x000fea0003800000 */
[----:B------:R-:W-:Y:S01]  /*4630*/  BAR.SYNC.DEFER_BLOCKING 0x6, 0xa0 ;  /* 0x0182800000007b1d */ /* 0x000fe20000010000 */
[C---:B------:R-:W-:Y:S01]  /*4640*/  IMAD.SHL.U32 R7, R108.reuse, 0x40, RZ ;  /* 0x000000406c077824 */ /* 0x040fe200078e00ff */
[C---:B------:R-:W-:Y:S01]  /*4650*/  LOP3.LUT R110, R108.reuse, 0x60, RZ, 0xc0, !PT ;  /* 0x000000606c6e7812 */ /* 0x040fe200078ec0ff */
[C---:B------:R-:W-:Y:S01]  /*4660*/  IMAD.SHL.U32 R100, R108.reuse, 0x20, RZ ;  /* 0x000000206c647824 */ /* 0x040fe200078e00ff */
[----:B------:R-:W-:Y:S01]  /*4670*/  CS2R R106, SRZ ;  /* 0x00000000006a7805 */ /* 0x000fe2000001ff00 */
[C---:B------:R-:W-:Y:S01]  /*4680*/  IMAD.SHL.U32 R0, R108.reuse, 0x2, RZ ;  /* 0x000000026c007824 */ /* 0x040fe200078e00ff */
[----:B------:R-:W-:Y:S02]  /*4690*/  UMOV UR49, 0x400 ;  /* 0x0000040000317882 */ /* 0x000fe40000000000 */
[----:B------:R-:W1:Y:S01]  /*46a0*/  LDC R99, c[0x0][0x370] ;  /* 0x0000dc00ff637b82 */ /* 0x000e620000000800 */
[----:B------:R-:W-:Y:S01]  /*46b0*/  ULEA UR49, UR37, UR49, 0x18 ;  /* 0x0000003125317291 */ /* 0x000fe2000f8ec0ff */
[----:B------:R-:W-:Y:S01]  /*46c0*/  LOP3.LUT R5, R7, 0x180, RZ, 0xc0, !PT ;  /* 0x0000018007057812 */ /* 0x000fe200078ec0ff */
[----:B------:R-:W-:Y:S01]  /*46d0*/  IMAD.U32 R46, R108, 0x10000, RZ ;  /* 0x000100006c2e7824 */ /* 0x000fe200078e00ff */
[----:B------:R-:W-:Y:S01]  /*46e0*/  LOP3.LUT R100, R100, 0xc00, RZ, 0xc0, !PT ;  /* 0x00000c0064647812 */ /* 0x000fe200078ec0ff */
[----:B------:R-:W-:Y:S01]  /*46f0*/  UIADD3 UR4, UPT, UPT, UR49, 0x2200, URZ ;  /* 0x0000220031047890 */ /* 0x000fe2000fffe0ff */
[----:B------:R-:W-:Y:S01]  /*4700*/  LOP3.LUT R0, R5, 0x20, R0, 0xf8, !PT ;  /* 0x0000002005007812 */ /* 0x000fe200078ef800 */
[----:B------:R-:W-:Y:S01]  /*4710*/  IMAD.SHL.U32 R5, R108, 0x8, RZ ;  /* 0x000000086c057824 */ /* 0x000fe200078e00ff */
[----:B------:R-:W2:Y:S01]  /*4720*/  LDC R42, c[0x0][0xb0c] ;  /* 0x0002c300ff2a7b82 */ /* 0x000ea20000000800 */
[----:B------:R-:W-:Y:S01]  /*4730*/  LOP3.LUT R100, R100, 0x40, R7, 0xf8, !PT ;  /* 0x0000004064647812 */ /* 0x000fe200078ef807 */
[----:B------:R-:W-:Y:S01]  /*4740*/  IMAD.MOV.U32 R44, RZ, RZ, RZ ;  /* 0x000000ffff2c7224 */ /* 0x000fe200078e00ff */
[----:B------:R-:W-:Y:S01]  /*4750*/  LOP3.LUT R46, R46, 0x600000, RZ, 0xc0, !PT ;  /* 0x006000002e2e7812 */ /* 0x000fe200078ec0ff */
[----:B------:R-:W-:Y:S01]  /*4760*/  IMAD.MOV.U32 R112, RZ, RZ, RZ ;  /* 0x000000ffff707224 */ /* 0x000fe200078e00ff */
[----:B------:R-:W-:-:S02]  /*4770*/  LOP3.LUT R108, R108, 0x2, RZ, 0xc0, !PT ;  /* 0x000000026c6c7812 */ /* 0x000fc400078ec0ff */
[----:B------:R-:W-:Y:S02]  /*4780*/  CS2R R104, SRZ ;  /* 0x0000000000687805 */ /* 0x000fe4000001ff00 */
[----:B------:R-:W-:Y:S01]  /*4790*/  LOP3.LUT R5, R0, 0x30, R5, 0x78, !PT ;  /* 0x0000003000057812 */ /* 0x000fe200078e7805 */
[----:B------:R-:W4:Y:S01]  /*47a0*/  LDC R97, c[0x0][0xb20] ;  /* 0x0002c800ff617b82 */ /* 0x000f220000000800 */
[----:B------:R-:W3:Y:S01]  /*47b0*/  LDS R3, [UR49+0x110] ;  /* 0x00011031ff037984 */ /* 0x000ee20008000800 */
[----:B------:R-:W-:Y:S01]  /*47c0*/  LOP3.LUT R100, R100, 0x200, R7, 0xf8, !PT ;  /* 0x0000020064647812 */ /* 0x000fe200078ef807 */
[----:B------:R-:W-:Y:S01]  /*47d0*/  IMAD.MOV R102, RZ, RZ, -R108 ;  /* 0x000000ffff667224 */ /* 0x000fe200078e0a6c */
[----:B------:R-:W1:Y:S01]  /*47e0*/  LDCU.64 UR52, c[0x0][0x348] ;  /* 0x00006900ff3477ac */ /* 0x000e620008000a00 */
[----:B------:R-:W-:Y:S01]  /*47f0*/  IMAD.U32 R109, RZ, RZ, UR4 ;  /* 0x00000004ff6d7e24 */ /* 0x000fe2000f8e00ff */
[----:B------:R-:W-:Y:S02]  /*4800*/  LOP3.LUT R100, R100, R5, RZ, 0xfc, !PT ;  /* 0x0000000564647212 */ /* 0x000fe400078efcff */
[----:B------:R-:W1:Y:S01]  /*4810*/  LDC R41, c[0x0][0xb30] ;  /* 0x0002cc00ff297b82 */ /* 0x000e620000000800 */
[----:B------:R-:W1:Y:S01]  /*4820*/  LDCU.64 UR38, c[0x0][0x888] ;  /* 0x00011100ff2677ac */ /* 0x000e620008000a00 */
[----:B------:R-:W1:Y:S06]  /*4830*/  LDCU.64 UR44, c[0x0][0x890] ;  /* 0x00011200ff2c77ac */ /* 0x000e6c0008000a00 */
[----:B------:R-:W1:Y:S01]  /*4840*/  LDC.64 R92, c[0x0][0xb10] ;  /* 0x0002c400ff5c7b82 */ /* 0x000e620000000a00 */
[----:B------:R-:W-:-:S07]  /*4850*/  UIADD3 UR48, UPT, UPT, UR49, 0x200, URZ ;  /* 0x0000020031307890 */ /* 0x000fce000fffe0ff */
[----:B------:R-:W1:Y:S08]  /*4860*/  LDC.64 R38, c[0x0][0xb18] ;  /* 0x0002c600ff267b82 */ /* 0x000e700000000a00 */
[----:B------:R-:W1:Y:S08]  /*4870*/  LDC.64 R36, c[0x0][0xb28] ;  /* 0x0002ca00ff247b82 */ /* 0x000e700000000a00 */
[----:B------:R-:W1:Y:S01]  /*4880*/  LDC.64 R90, c[0x0][0x8b0] ;  /* 0x00022c00ff5a7b82 */ /* 0x000e620000000a00 */
[----:B---3--:R-:W-:-:S07]  /*4890*/  IMAD.IADD R46, R3, 0x1, R46 ;  /* 0x00000001032e7824 */ /* 0x008fce00078e022e */
[----:B------:R-:W3:Y:S08]  /*48a0*/  LDC.64 R88, c[0x0][0x8a8] ;  /* 0x00022a00ff587b82 */ /* 0x000ef00000000a00 */
[----:B--2-4-:R-:W1:Y:S02]  /*48b0*/  LDC R98, c[0x0][0x374] ;  /* 0x0000dd00ff627b82 */ /* 0x014e640000000800 */
.L_x_103:
[----:B------:R-:W-:Y:S02]  /*48c0*/  LEA R0, R112, UR49, 0x3 ;  /* 0x0000003170007c11 */ /* 0x000fe4000f8e18ff */
[----:B------:R-:W-:Y:S02]  /*48d0*/  SHF.L.U32 R3, R106, 0x1f, RZ ;  /* 0x0000001f6a037819 */ /* 0x000fe400000006ff */
[----:B------:R-:W-:Y:S02]  /*48e0*/  LEA R16, R112, UR49, 0x4 ;  /* 0x0000003170107c11 */ /* 0x000fe4000f8e20ff */
[----:B------:R-:W2:Y:S02]  /*48f0*/  SYNCS.PHASECHK.TRANS64.TRYWAIT P0, [R0+URZ+0x60], R3 ;  /* 0x00006003000075a7 */ /* 0x000ea400080011ff */
[----:B-12---:R-:W-:Y:S05]  /*4900*/  @!P0 BRA `(.L_x_78) ;  /* 0x0000002c00f08947 */ /* 0x006fea0003800000 */
.L_x_137:
[----:B------:R-:W4:Y:S01]  /*4910*/  LDC.64 R12, c[0x0][0xb10] ;  /* 0x0002c400ff0c7b82 */ /* 0x000f220000000a00 */
[----:B------:R-:W3:Y:S01]  /*4920*/  LDS.128 R16, [R16+0xf0] ;  /* 0x0000f00010107984 */ /* 0x000ee20000000c00 */
[----:B-1----:R-:W-:Y:S01]  /*4930*/  ISETP.NE.AND P1, PT, R41, 0x1, PT ;  /* 0x000000012900780c */ /* 0x002fe20003f25270 */
[----:B--2---:R-:W-:Y:S01]  /*4940*/  VIADD R0, R0, 0x70 ;  /* 0x0000007000007836 */ /* 0x004fe20000000000 */
[----:B------:R-:W-:Y:S04]  /*4950*/  ISETP.GE.AND P0, PT, R40, 0x1, PT ;  /* 0x000000012800780c */ /* 0x000fe80003f06270 */
[----:B------:R-:W1:Y:S01]  /*4960*/  LDC.64 R10, c[0x0][0xb18] ;  /* 0x0002c600ff0a7b82 */ /* 0x000e620000000a00 */
[----:B------:R-:W-:Y:S01]  /*4970*/  PRMT R0, RZ, 0x654, R0 ;  /* 0x00000654ff007816 */ /* 0x000fe20000000000 */
[----:B------:R-:W-:Y:S01]  /*4980*/  @!PT LDS RZ, [RZ] ;  /* 0x00000000fffff984 */ /* 0x000fe20000000800 */
[----:B------:R-:W-:Y:S01]  /*4990*/  @!PT LDS RZ, [RZ] ;  /* 0x00000000fffff984 */ /* 0x000fe20000000800 */
[----:B------:R-:W-:Y:S01]  /*49a0*/  @!PT LDS RZ, [RZ] ;  /* 0x00000000fffff984 */ /* 0x000fe20000000800 */
[----:B------:R-:W-:Y:S01]  /*49b0*/  @!PT LDS RZ, [RZ] ;  /* 0x00000000fffff984 */ /* 0x000fe20000000800 */
[----:B------:R2:W-:Y:S06]  /*49c0*/  MEMBAR.ALL.CTA ;  /* 0x0000000000007992 */ /* 0x0005ec0000008000 */
[----:B--2---:R-:W2:Y:S01]  /*49d0*/  FENCE.VIEW.ASYNC.S ;  /* 0x00000000000073c6 */ /* 0x004ea20000000000 */
[----:B------:R-:W1:Y:S08]  /*49e0*/  @!P1 LDC R14, c[0x0][0xb20] ;  /* 0x0002c800ff0e9b82 */ /* 0x000e700000000800 */
[----:B------:R-:W1:Y:S01]  /*49f0*/  @!P1 LDC R9, c[0x0][0xb0c] ;  /* 0x0002c300ff099b82 */ /* 0x000e620000000800 */
[----:B--2---:R2:W-:Y:S01]  /*4a00*/  SYNCS.ARRIVE.TRANS64.RED.A1T0 RZ, [R0+URZ], RZ ;  /* 0x000000ff00ff79a7 */ /* 0x0045e200081004ff */
[----:B---3--:R-:W-:Y:S04]  /*4a10*/  LOP3.LUT P4, RZ, R18, 0x1, RZ, 0xc0, !PT ;  /* 0x0000000112ff7812 */ /* 0x008fe8000788c0ff */
[----:B------:R-:W-:Y:S09]  /*4a20*/  P2R R111, PR, RZ, 0x10 ;  /* 0x00000010ff6f7803 */ /* 0x000ff20000000000 */
[----:B------:R-:W-:Y:S02]  /*4a30*/  @P4 MOV R45, R16 ;  /* 0x00000010002d4202 */ /* 0x000fe40000000f00 */
[----:B------:R-:W-:Y:S01]  /*4a40*/  @P4 LOP3.LUT R43, R17, 0xffff, RZ, 0xc0, !PT ;  /* 0x0000ffff112b4812 */ /* 0x000fe200078ec0ff */
[----:B--2-4-:R-:W-:Y:S06]  /*4a50*/  @!P0 BRA `(.L_x_79) ;  /* 0x0000000000a48947 */ /* 0x014fec0003800000 */
[----:B------:R-:W-:Y:S01]  /*4a60*/  IMAD.HI.U32 R24, R98, R39, RZ ;  /* 0x0000002762187227 */ /* 0x000fe200078e00ff */
[----:B------:R-:W-:Y:S02]  /*4a70*/  ISETP.NE.AND P0, PT, R38, 0x1, PT ;  /* 0x000000012600780c */ /* 0x000fe40003f05270 */
[----:B------:R-:W-:Y:S01]  /*4a80*/  ISETP.NE.AND P2, PT, R40, 0x1, PT ;  /* 0x000000012800780c */ /* 0x000fe20003f45270 */
[-C--:B------:R-:W-:Y:S01]  /*4a90*/  IMAD.HI.U32 R22, R99, R92.reuse, RZ ;  /* 0x0000005c63167227 */ /* 0x080fe200078e00ff */
[----:B------:R-:W-:Y:S02]  /*4aa0*/  SHF.R.U32.HI R23, RZ, R97, R24 ;  /* 0x00000061ff177219 */ /* 0x000fe40000011618 */
[----:B------:R-:W-:Y:S01]  /*4ab0*/  ISETP.NE.AND P3, PT, R42, 0x1, PT ;  /* 0x000000012a00780c */ /* 0x000fe20003f65270 */
[----:B------:R-:W-:Y:S01]  /*4ac0*/  IMAD.HI.U32 R28, R43, R39, RZ ;  /* 0x000000272b1c7227 */ /* 0x000fe200078e00ff */
[----:B------:R-:W-:Y:S02]  /*4ad0*/  SHF.R.U32.HI R22, RZ, R93, R22 ;  /* 0x0000005dff167219 */ /* 0x000fe40000011616 */
[----:B------:R-:W-:Y:S01]  /*4ae0*/  SEL R3, R98, R23, !P0 ;  /* 0x0000001762037207 */ /* 0x000fe20004000000 */
[----:B------:R-:W-:Y:S01]  /*4af0*/  IMAD.HI.U32 R26, R45, R92, RZ ;  /* 0x0000005c2d1a7227 */ /* 0x000fe200078e00ff */
[----:B------:R-:W-:Y:S03]  /*4b00*/  SEL R7, R99, R22, !P3 ;  /* 0x0000001663077207 */ /* 0x000fe60005800000 */
[-C--:B------:R-:W-:Y:S01]  /*4b10*/  IMAD.HI.U32 R22, R3, R36.reuse, RZ ;  /* 0x0000002403167227 */ /* 0x080fe200078e00ff */
[----:B------:R-:W-:Y:S03]  /*4b20*/  SHF.R.U32.HI R26, RZ, R93, R26 ;  /* 0x0000005dff1a7219 */ /* 0x000fe6000001161a */
[----:B------:R-:W-:Y:S01]  /*4b30*/  IMAD.HI.U32 R24, R7, R36, RZ ;  /* 0x0000002407187227 */ /* 0x000fe200078e00ff */
[----:B------:R-:W-:Y:S02]  /*4b40*/  @P2 SHF.R.U32.HI R3, RZ, R37, R22 ;  /* 0x00000025ff032219 */ /* 0x000fe40000011616 */
[----:B------:R-:W-:Y:S02]  /*4b50*/  SHF.R.U32.HI R22, RZ, R97, R28 ;  /* 0x00000061ff167219 */ /* 0x000fe4000001161c */
[----:B------:R-:W-:Y:S01]  /*4b60*/  @P2 SHF.R.U32.HI R7, RZ, R37, R24 ;  /* 0x00000025ff072219 */ /* 0x000fe20000011618 */
[C---:B------:R-:W-:Y:S01]  /*4b70*/  IMAD R2, R40.reuse, R3, RZ ;  /* 0x0000000328027224 */ /* 0x040fe200078e02ff */
[----:B------:R-:W-:Y:S02]  /*4b80*/  SEL R5, R43, R22, !P0 ;  /* 0x000000162b057207 */ /* 0x000fe40004000000 */
[----:B------:R-:W-:Y:S01]  /*4b90*/  SEL R3, R45, R26, !P3 ;  /* 0x0000001a2d037207 */ /* 0x000fe20005800000 */
[----:B------:R-:W-:Y:S01]  /*4ba0*/  IMAD R4, R40, R7, RZ ;  /* 0x0000000728047224 */ /* 0x000fe200078e02ff */
[C---:B------:R-:W-:Y:S01]  /*4bb0*/  ISETP.GE.AND P0, PT, R5.reuse, R2, PT ;  /* 0x000000020500720c */ /* 0x040fe20003f06270 */
[----:B------:R-:W-:Y:S03]  /*4bc0*/  IMAD.HI.U32 R6, R5, R36, RZ ;  /* 0x0000002405067227 */ /* 0x000fe600078e00ff */
[----:B------:R-:W-:Y:S01]  /*4bd0*/  ISETP.GE.OR P0, PT, R3, R4, P0 ;  /* 0x000000040300720c */ /* 0x000fe20000706670 */
[----:B------:R-:W-:Y:S01]  /*4be0*/  IMAD.MOV R4, RZ, RZ, -R3 ;  /* 0x000000ffff047224 */ /* 0x000fe200078e0a03 */
[-C--:B------:R-:W-:Y:S03]  /*4bf0*/  SHF.R.U32.HI R6, RZ, R37.reuse, R6 ;  /* 0x00000025ff067219 */ /* 0x080fe60000011606 */
[----:B------:R-:W-:Y:S01]  /*4c00*/  IMAD R45, R42, R4, R45 ;  /* 0x000000042a2d7224 */ /* 0x000fe200078e022d */
[----:B------:R-:W-:Y:S05]  /*4c10*/  SEL R15, R5, R6, !P2 ;  /* 0x00000006050f7207 */ /* 0x000fea0005000000 */
[----:B------:R-:W-:Y:S02]  /*4c20*/  IMAD.MOV R6, RZ, RZ, -R15 ;  /* 0x000000ffff067224 */ /* 0x000fe400078e0a0f */
[C---:B------:R-:W-:Y:S04]  /*4c30*/  @!P0 IMAD.HI.U32 R2, R3.reuse, R36, RZ ;  /* 0x0000002403028227 */ /* 0x040fe800078e00ff */
[----:B------:R-:W-:Y:S01]  /*4c40*/  IMAD R6, R40, R6, R5 ;  /* 0x0000000628067224 */ /* 0x000fe200078e0205 */
[----:B------:R-:W-:Y:S04]  /*4c50*/  @!P0 SHF.R.U32.HI R2, RZ, R37, R2 ;  /* 0x00000025ff028219 */ /* 0x000fe80000011602 */
[----:B------:R-:W-:Y:S02]  /*4c60*/  @!P0 SEL R0, R3, R2, !P2 ;  /* 0x0000000203008207 */ /* 0x000fe40005000000 */
[----:B------:R-:W-:Y:S02]  /*4c70*/  IADD3 R2, PT, PT, -R5, RZ, RZ ;  /* 0x000000ff05027210 */ /* 0x000fe40007ffe1ff */
[----:B------:R-:W-:Y:S01]  /*4c80*/  @!P0 IADD3 R8, PT, PT, R15, -R0, RZ ;  /* 0x800000000f088210 */ /* 0x000fe20007ffe0ff */
[----:B------:R-:W-:Y:S02]  /*4c90*/  @!P0 IMAD R0, R7, R6, R0 ;  /* 0x0000000607008224 */ /* 0x000fe400078e0200 */
[----:B------:R-:W-:Y:S02]  /*4ca0*/  IMAD R43, R38, R2, R43 ;  /* 0x00000002262b7224 */ /* 0x000fe400078e022b */
[----:B------:R-:W-:Y:S02]  /*4cb0*/  @!P0 IMAD R5, R8, R40, R3 ;  /* 0x0000002808058224 */ /* 0x000fe400078e0203 */
[----:B------:R-:W-:Y:S04]  /*4cc0*/  @!P0 IMAD.MOV.U32 R3, RZ, RZ, R0 ;  /* 0x000000ffff038224 */ /* 0x000fe800078e0000 */
[----:B------:R-:W-:Y:S02]  /*4cd0*/  IMAD R45, R3, R42, R45 ;  /* 0x0000002a032d7224 */ /* 0x000fe400078e022d */
[----:B------:R-:W-:Y:S07]  /*4ce0*/  IMAD R43, R5, R38, R43 ;  /* 0x00000026052b7224 */ /* 0x000fee00078e022b */
.L_x_79:
[----:B-1----:R-:W-:Y:S01]  /*4cf0*/  @!P1 ISETP.NE.AND P0, PT, R10, 0x1, PT ;  /* 0x000000010a00980c */ /* 0x002fe20003f05270 */
[----:B------:R-:W-:Y:S01]  /*4d00*/  @!P1 IMAD.HI.U32 R0, R45, R12, RZ ;  /* 0x0000000c2d009227 */ /* 0x000fe200078e00ff */
[----:B------:R-:W-:Y:S01]  /*4d10*/  @!P1 ISETP.NE.AND P2, PT, R9, 0x1, PT ;  /* 0x000000010900980c */ /* 0x000fe20003f45270 */
[----:B------:R-:W-:Y:S01]  /*4d20*/  ULOP3.LUT UP0, URZ, UR48, 0x1b0, URZ, 0xc0, !UPT ;  /* 0x000001b030ff7892 */ /* 0x000fe2000f80c0ff */
[----:B------:R-:W-:Y:S01]  /*4d30*/  R2UR UR42, R21 ;  /* 0x00000000152a72ca */ /* 0x000fe200000e0000 */
[----:B------:R-:W-:Y:S01]  /*4d40*/  @!P1 IMAD.HI.U32 R3, R43, R11, RZ ;  /* 0x0000000b2b039227 */ /* 0x000fe200078e00ff */
[----:B------:R-:W-:Y:S02]  /*4d50*/  @!P1 SHF.R.U32.HI R0, RZ, R13, R0 ;  /* 0x0000000dff009219 */ /* 0x000fe40000011600 */
[----:B------:R-:W-:Y:S01]  /*4d60*/  R2UR UR41, R20 ;  /* 0x00000000142972ca */ /* 0x000fe200000e0000 */
[----:B------:R-:W-:Y:S01]  /*4d70*/  VIADD R112, R112, 0x1 ;  /* 0x0000000170707836 */ /* 0x000fe20000000000 */
[----:B------:R-:W-:Y:S02]  /*4d80*/  @!P1 SHF.R.U32.HI R2, RZ, R14, R3 ;  /* 0x0000000eff029219 */ /* 0x000fe40000011603 */
[----:B------:R-:W-:Y:S02]  /*4d90*/  @!P1 SEL R3, R45, R0, !P2 ;  /* 0x000000002d039207 */ /* 0x000fe40005000000 */
[----:B------:R-:W-:Y:S02]  /*4da0*/  @!P1 SEL R2, R43, R2, !P0 ;  /* 0x000000022b029207 */ /* 0x000fe40004000000 */
[----:B------:R-:W-:Y:S01]  /*4db0*/  @P4 SHF.R.U32.HI R103, RZ, 0x10, R17 ;  /* 0x00000010ff674819 */ /* 0x000fe20000011611 */
[----:B------:R-:W-:Y:S02]  /*4dc0*/  USHF.L.U32 UR42, UR42, 0x6, URZ ;  /* 0x000000062a2a7899 */ /* 0x000fe400080006ff */
[----:B------:R-:W-:Y:S02]  /*4dd0*/  @!P1 IMAD.IADD R0, R2, 0x1, -R3 ;  /* 0x0000000102009824 */ /* 0x000fe400078e0a03 */
[----:B------:R-:W-:Y:S01]  /*4de0*/  @!P1 IMAD.IADD R2, R3, 0x1, -R2 ;  /* 0x0000000103029824 */ /* 0x000fe200078e0a02 */
[----:B------:R-:W-:Y:S01]  /*4df0*/  USHF.L.U32 UR41, UR41, 0x7, URZ ;  /* 0x0000000729297899 */ /* 0x000fe200080006ff */
[----:B------:R-:W-:Y:S02]  /*4e00*/  @!P1 IMAD R45, R0, R9, R45 ;  /* 0x00000009002d9224 */ /* 0x000fe400078e022d */
[----:B------:R-:W-:Y:S01]  /*4e10*/  @!P1 IMAD R43, R2, R10, R43 ;  /* 0x0000000a022b9224 */ /* 0x000fe200078e022b */
[----:B------:R-:W-:Y:S08]  /*4e20*/  BRA.U !UP0, `(.L_x_80) ;  /* 0x0000000108407547 */ /* 0x000ff0000b800000 */
[----:B------:R-:W1:Y:S01]  /*4e30*/  LDCU.64 UR8, c[0x4][0x80] ;  /* 0x01001000ff0877ac */ /* 0x000e620008000a00 */
[----:B------:R-:W-:Y:S01]  /*4e40*/  MOV R3, 0x0 ;  /* 0x0000000000037802 */ /* 0x000fe20000000f00 */
[----:B------:R-:W-:Y:S02]  /*4e50*/  HFMA2 R12, -RZ, RZ, 0, 5.9604644775390625e-08 ;  /* 0x00000001ff0c7431 */ /* 0x000fe400000001ff */
[----:B------:R-:W-:Y:S02]  /*4e60*/  IMAD.MOV.U32 R8, RZ, RZ, 0x70 ;  /* 0x00000070ff087424 */ /* 0x000fe400078e00ff */
[----:B------:R-:W-:Y:S01]  /*4e70*/  IMAD.MOV.U32 R13, RZ, RZ, RZ ;  /* 0x000000ffff0d7224 */ /* 0x000fe200078e00ff */
[----:B------:R-:W2:Y:S01]  /*4e80*/  LDCU.64 UR6, c[0x4][0x88] ;  /* 0x01001100ff0677ac */ /* 0x000ea20008000a00 */
[----:B------:R-:W3:Y:S01]  /*4e90*/  LDC.64 R2, c[0x4][R3] ;  /* 0x0100000003027b82 */ /* 0x000ee20000000a00 */
[----:B------:R-:W4:Y:S01]  /*4ea0*/  LDCU.64 UR4, c[0x4][0x8] ;  /* 0x01000100ff0477ac */ /* 0x000f220008000a00 */
[----:B-1----:R-:W-:Y:S01]  /*4eb0*/  MOV R5, UR9 ;  /* 0x0000000900057c02 */ /* 0x002fe20008000f00 */
[----:B------:R-:W-:Y:S01]  /*4ec0*/  IMAD.U32 R4, RZ, RZ, UR8 ;  /* 0x00000008ff047e24 */ /* 0x000fe2000f8e00ff */
[----:B--2---:R-:W-:Y:S01]  /*4ed0*/  MOV R7, UR7 ;  /* 0x0000000700077c02 */ /* 0x004fe20008000f00 */
[----:B------:R-:W-:Y:S01]  /*4ee0*/  IMAD.U32 R6, RZ, RZ, UR6 ;  /* 0x00000006ff067e24 */ /* 0x000fe2000f8e00ff */
[----:B----4-:R-:W-:Y:S01]  /*4ef0*/  MOV R11, UR5 ;  /* 0x00000005000b7c02 */ /* 0x010fe20008000f00 */
[----:B------:R-:W-:Y:S02]  /*4f00*/  IMAD.U32 R10, RZ, RZ, UR4 ;  /* 0x00000004ff0a7e24 */ /* 0x000fe4000f8e00ff */
[----:B------:R-:W-:Y:S07]  /*4f10*/  LEPC R20, `(.L_x_80) ;  /* 0x000000001014794e */ /* 0x000fee0000000000 */
[----:B---3-5:R-:W-:Y:S05]  /*4f20*/  CALL.ABS.NOINC R2 ;  /* 0x0000000002007343 */ /* 0x028fea0003c00000 */
.L_x_80:
[----:B------:R-:W-:Y:S01]  /*4f30*/  LOP3.LUT P0, RZ, R109, 0x1b0, RZ, 0xc0, !PT ;  /* 0x000001b06dff7812 */ /* 0x000fe2000780c0ff */
[----:B------:R-:W-:Y:S11]  /*4f40*/  BSSY.RECONVERGENT B6, `(.L_x_81) ;  /* 0x0000013000067945 */ /* 0x000ff60003800200 */
[----:B------:R-:W-:Y:S01]  /*4f50*/  @!UPT UIADD3 URZ, UPT, UPT, URZ, URZ, URZ ;  /* 0x000000fffffff290 */ /* 0x000fe2000fffe0ff */
[----:B------:R-:W-:Y:S05]  /*4f60*/  @!P0 BRA `(.L_x_82) ;  /* 0x0000000000408947 */ /* 0x000fea0003800000 */
        /* <DEDUP_REMOVED lines=16> */
.L_x_82:
[----:B------:R-:W-:Y:S05]  /*5070*/  BSYNC.RECONVERGENT B6 ;  /* 0x0000000000067941 */ /* 0x000fea0003800200 */
.L_x_81:
[----:B------:R-:W-:Y:S01]  /*5080*/  ISETP.NE.U32.AND P4, PT, R90, RZ, PT ;  /* 0x000000ff5a00720c */ /* 0x000fe20003f85070 */
[----:B------:R-:W-:Y:S01]  /*5090*/  UISETP.NE.AND UP2, UPT, UR50, URZ, UPT ;  /* 0x000000ff3200728c */ /* 0x000fe2000bf45270 */
[----:B------:R-:W-:Y:S01]  /*50a0*/  ISETP.NE.U32.AND P2, PT, RZ, UR38, PT ;  /* 0x00000026ff007c0c */ /* 0x000fe2000bf45070 */
[----:B------:R-:W-:Y:S01]  /*50b0*/  UISETP.NE.U32.AND UP1, UPT, UR44, URZ, UPT ;  /* 0x000000ff2c00728c */ /* 0x000fe2000bf25070 */
[----:B------:R-:W-:Y:S01]  /*50c0*/  ISETP.NE.AND.EX P4, PT, R91, RZ, PT, P4 ;  /* 0x000000ff5b00720c */ /* 0x000fe20003f85340 */
[----:B------:R-:W-:Y:S01]  /*50d0*/  UPLOP3.LUT UP0, UPT, UPT, UPT, UPT, 0x40, 0x4 ;  /* 0x000000000004789c */ /* 0x000fe20003f0e870 */
[----:B------:R-:W-:Y:S01]  /*50e0*/  ISETP.NE.AND.EX P2, PT, RZ, UR39, PT, P2 ;  /* 0x00000027ff007c0c */ /* 0x000fe2000bf45320 */
[----:B------:R-:W-:Y:S01]  /*50f0*/  UISETP.NE.AND.EX UP1, UPT, UR45, URZ, UPT, UP1 ;  /* 0x000000ff2d00728c */ /* 0x000fe2000bf25310 */
[----:B------:R-:W-:Y:S04]  /*5100*/  PLOP3.LUT P1, PT, PT, PT, UP2, 0x80, 0x8 ;  /* 0x000000000008781c */ /* 0x000fe80003f2f028 */
[----:B------:R-:W-:Y:S06]  /*5110*/  @UP2 UPLOP3.LUT UP0, UPT, UPT, UPT, UP1, 0x80, 0x8 ;  /* 0x000000000008289c */ /* 0x000fec0003f0f010 */
[----:B------:R-:W-:Y:S01]  /*5120*/  PLOP3.LUT P0, PT, PT, PT, UP0, 0x80, 0x8 ;  /* 0x000000000008781c */ /* 0x000fe20003f0f008 */
[----:B------:R-:W-:Y:S01]  /*5130*/  @!UPT UIADD3 URZ, UPT, UPT, URZ, URZ, URZ ;  /* 0x000000fffffff290 */ /* 0x000fe2000fffe0ff */
[----:B------:R-:W-:Y:S11]  /*5140*/  BRA.U !UP1, `(.L_x_83) ;  /* 0x0000000109387547 */ /* 0x000ff6000b800000 */
[----:B------:R-:W-:Y:S01]  /*5150*/  UISETP.NE.U32.AND UP0, UPT, UR38, URZ, UPT ;  /* 0x000000ff2600728c */ /* 0x000fe2000bf05070 */
[----:B------:R-:W-:Y:S02]  /*5160*/  HFMA2 R0, -RZ, RZ, 0, 5.9604644775390625e-08 ;  /* 0x00000001ff007431 */ /* 0x000fe400000001ff */
[----:B------:R-:W-:Y:S01]  /*5170*/  IMAD.MOV.U32 R95, RZ, RZ, 0x1 ;  /* 0x00000001ff5f7424 */ /* 0x000fe200078e00ff */
[----:B------:R-:W-:Y:S06]  /*5180*/  UISETP.NE.AND.EX UP0, UPT, UR39, URZ, UPT, UP0 ;  /* 0x000000ff2700728c */ /* 0x000fec000bf05300 */
[----:B------:R-:W-:Y:S05]  /*5190*/  PLOP3.LUT P3, PT, PT, PT, UP0, 0x80, 0x8 ;  /* 0x000000000008781c */ /* 0x000fea0003f6f008 */
[----:B------:R-:W1:Y:S01]  /*51a0*/  @UP0 LDCU.64 UR6, c[0x0][0x888] ;  /* 0x00011100ff0607ac */ /* 0x000e620008000a00 */
[----:B------:R-:W-:Y:S07]  /*51b0*/  @UP0 UIMAD UR4, UR36, UR44, URZ ;  /* 0x0000002c240402a4 */ /* 0x000fee000f8e02ff */
[----:B------:R-:W-:Y:S01]  /*51c0*/  @!P3 PRMT R95, R0, 0x7610, R95 ;  /* 0x00007610005fb816 */ /* 0x000fe2000000005f */
[----:B-1----:R-:W-:Y:S03]  /*51d0*/  @UP0 UIMAD.WIDE UR6, UR4, 0x4, UR6 ;  /* 0x00000004040608a5 */ /* 0x002fe6000f8e0206 */
[----:B------:R-:W1:Y:S03]  /*51e0*/  @!UP0 LDCU UR4, c[0x0][0x880] ;  /* 0x00011000ff0487ac */ /* 0x000e660008000800 */
[----:B------:R-:W-:Y:S01]  /*51f0*/  IMAD.U32 R2, RZ, RZ, UR6 ;  /* 0x00000006ff027e24 */ /* 0x000fe2000f8e00ff */
[----:B------:R-:W-:Y:S05]  /*5200*/  MOV R3, UR7 ;  /* 0x0000000700037c02 */ /* 0x000fea0008000f00 */
[----:B-----5:R2:W5:Y:S02]  /*5210*/  @P3 LDG.E R49, desc[UR46][R2.64] ;  /* 0x0000002e02313981 */ /* 0x020564000c1e1900 */
[----:B-12---:R-:W-:Y:S02]  /*5220*/  @!P3 IMAD.U32 R49, RZ, RZ, UR4 ;  /* 0x00000004ff31be24 */ /* 0x006fe4000f8e00ff */
.L_x_83:
[----:B------:R-:W-:Y:S05]  /*5230*/  @!P4 BRA `(.L_x_84) ;  /* 0x000000000020c947 */ /* 0x000fea0003800000 */
[----:B------:R-:W-:Y:S04]  /*5240*/  ISETP.NE.U32.AND P3, PT, R88, RZ, PT ;  /* 0x000000ff5800720c */ /* 0x000fe80003f65070 */
[----:B------:R-:W-:Y:S11]  /*5250*/  ISETP.NE.AND.EX P3, PT, R89, RZ, PT, P3 ;  /* 0x000000ff5900720c */ /* 0x000ff60003f65330 */
[----:B------:R-:W-:Y:S02]  /*5260*/  @!UPT UIADD3 URZ, UPT, UPT, URZ, URZ, URZ ;  /* 0x000000fffffff290 */ /* 0x000fe4000fffe0ff */
[----:B------:R-:W1:Y:S01]  /*5270*/  @P3 LDC.64 R2, c[0x0][0x8a8] ;  /* 0x00022a00ff023b82 */ /* 0x000e620000000a00 */
[----:B------:R-:W-:Y:S04]  /*5280*/  @P3 IMAD R0, R90, UR36, RZ ;  /* 0x000000245a003c24 */ /* 0x000fe8000f8e02ff */
[----:B-1----:R-:W-:Y:S05]  /*5290*/  @P3 IMAD.WIDE R2, R0, 0x4, R2 ;  /* 0x0000000400023825 */ /* 0x002fea00078e0202 */
[----:B-----5:R1:W5:Y:S02]  /*52a0*/  @P3 LDG.E R47, desc[UR46][R2.64] ;  /* 0x0000002e022f3981 */ /* 0x020364000c1e1900 */
[----:B-1----:R-:W2:Y:S02]  /*52b0*/  @!P3 LDC R47, c[0x0][0x8a0] ;  /* 0x00022800ff2fbb82 */ /* 0x002ea40000000800 */
.L_x_84:
[----:B-----5:R-:W-:Y:S01]  /*52c0*/  FSETP.NEU.AND P4, PT, R49, RZ, PT ;  /* 0x000000ff3100720b */ /* 0x020fe20003f8d000 */
[----:B------:R-:W-:Y:S01]  /*52d0*/  BSSY B1, `(.L_x_85) ;  /* 0x0000042000017945 */ /* 0x000fe20003800000 */
[----:B------:R-:W-:Y:S01]  /*52e0*/  SEL R7, RZ, 0xffffffff, P2 ;  /* 0xffffffffff077807 */ /* 0x000fe20001000000 */
[----:B------:R-:W-:Y:S01]  /*52f0*/  IMAD.MOV.U32 R115, RZ, RZ, 0x1 ;  /* 0x00000001ff737424 */ /* 0x000fe200078e00ff */
[----:B------:R-:W-:Y:S02]  /*5300*/  LOP3.LUT P3, RZ, R95, 0xff, RZ, 0xc0, !PT ;  /* 0x000000ff5fff7812 */ /* 0x000fe4000786c0ff */
[----:B------:R-:W-:Y:S02]  /*5310*/  CS2R R86, SRZ ;  /* 0x0000000000567805 */ /* 0x000fe4000001ff00 */
[----:B------:R-:W-:Y:S02]  /*5320*/  @P1 SEL R4, RZ, 0xffffffff, P4 ;  /* 0xffffffffff041807 */ /* 0x000fe40002000000 */
[----:B------:R-:W-:Y:S02]  /*5330*/  CS2R R84, SRZ ;  /* 0x0000000000547805 */ /* 0x000fe4000001ff00 */
[----:B------:R-:W-:Y:S02]  /*5340*/  LEA R0, R105, UR49, 0x3 ;  /* 0x0000003169007c11 */ /* 0x000fe4000f8e18ff */
[----:B------:R-:W-:Y:S02]  /*5350*/  CS2R R82, SRZ ;  /* 0x0000000000527805 */ /* 0x000fe4000001ff00 */
[----:B------:R-:W-:Y:S02]  /*5360*/  @P0 SEL R4, R7, R4, !P3 ;  /* 0x0000000407040207 */ /* 0x000fe40005800000 */
[----:B------:R-:W-:Y:S02]  /*5370*/  CS2R R80, SRZ ;  /* 0x0000000000507805 */ /* 0x000fe4000001ff00 */
[----:B------:R-:W-:Y:S02]  /*5380*/  LEA R113, R44, UR49, 0x3 ;  /* 0x000000312c717c11 */ /* 0x000fe4000f8e18ff */
[----:B------:R-:W-:Y:S02]  /*5390*/  @P1 LOP3.LUT R4, R4, 0x1, RZ, 0xc0, !PT ;  /* 0x0000000104041812 */ /* 0x000fe400078ec0ff */
[----:B------:R-:W-:Y:S02]  /*53a0*/  SHF.L.U32 R2, R107, 0x1f, RZ ;  /* 0x0000001f6b027819 */ /* 0x000fe400000006ff */
[----:B------:R-:W-:Y:S02]  /*53b0*/  ISETP.NE.U32.OR P6, PT, R4, 0x1, !P1 ;  /* 0x000000010400780c */ /* 0x000fe40004fc5470 */
[----:B------:R-:W-:Y:S02]  /*53c0*/  PLOP3.LUT P2, PT, PT, PT, UP1, 0x80, 0x8 ;  /* 0x000000000008781c */ /* 0x000fe40003f4f018 */
[----:B------:R-:W-:Y:S02]  /*53d0*/  LEA.HI R5, R44, R44, RZ, 0x1 ;  /* 0x0000002c2c057211 */ /* 0x000fe400078f08ff */
[----:B------:R-:W-:Y:S02]  /*53e0*/  SEL R4, RZ, 0xffffffff, P4 ;  /* 0xffffffffff047807 */ /* 0x000fe40002000000 */
[----:B------:R-:W-:Y:S01]  /*53f0*/  P2R R114, PR, RZ, 0x40 ;  /* 0x00000040ff727803 */ /* 0x000fe20000000000 */
[C---:B------:R-:W-:Y:S01]  /*5400*/  IMAD.SHL.U32 R3, R5.reuse, 0x40, RZ ;  /* 0x0000004005037824 */ /* 0x040fe200078e00ff */
[----:B------:R-:W-:Y:S03]  /*5410*/  LOP3.LUT R5, R5, 0xffe, RZ, 0xc0, !PT ;  /* 0x00000ffe05057812 */ /* 0x000fe600078ec0ff */
[----:B------:R-:W-:Y:S02]  /*5420*/  @P6 SHF.L.U32 R9, R104, 0x1f, RZ ;  /* 0x0000001f68096819 */ /* 0x000fe400000006ff */
[----:B------:R-:W-:Y:S01]  /*5430*/  @P2 SEL R4, R7, R4, !P3 ;  /* 0x0000000407042207 */ /* 0x000fe20005800000 */
[----:B------:R-:W-:Y:S01]  /*5440*/  IMAD.IADD R48, R44, 0x1, -R5 ;  /* 0x000000012c307824 */ /* 0x000fe200078e0a05 */
[----:B------:R-:W1:Y:S01]  /*5450*/  @P6 SYNCS.PHASECHK.TRANS64.TRYWAIT P1, [R0+URZ+0x30], R9 ;  /* 0x00003009000065a7 */ /* 0x000e6200080211ff */
[----:B------:R-:W-:Y:S02]  /*5460*/  LOP3.LUT R3, R3, 0xffffff80, RZ, 0xc0, !PT ;  /* 0xffffff8003037812 */ /* 0x000fe400078ec0ff */
[----:B------:R-:W-:Y:S03]  /*5470*/  LOP3.LUT R4, R4, 0x1, RZ, 0xc0, !PT ;  /* 0x0000000104047812 */ /* 0x000fe600078ec0ff */
[----:B------:R-:W-:Y:S01]  /*5480*/  IMAD.IADD R3, R46, 0x1, R3 ;  /* 0x000000012e037824 */ /* 0x000fe200078e0203 */
[----:B------:R-:W-:Y:S03]  /*5490*/  ISETP.NE.U32.AND P5, PT, R4, 0x1, PT ;  /* 0x000000010400780c */ /* 0x000fe60003fa5070 */
[----:B------:R-:W-:Y:S01]  /*54a0*/  IMAD R48, R48, 0x100000, R3 ;  /* 0x0010000030307824 */ /* 0x000fe200078e0203 */
[----:B------:R-:W-:Y:S01]  /*54b0*/  P2R R124, PR, RZ, 0x20 ;  /* 0x00000020ff7c7803 */ /* 0x000fe20000000000 */
[----:B------:R3:W4:Y:S01]  /*54c0*/  SYNCS.PHASECHK.TRANS64.TRYWAIT P0, [R113+URZ+0x80], R2 ;  /* 0x00008002710075a7 */ /* 0x00072200080011ff */
[----:B-1----:R-:W-:Y:S01]  /*54d0*/  @P6 SEL R115, RZ, 0x1, !P1 ;  /* 0x00000001ff736807 */ /* 0x002fe20004800000 */
[----:B---3--:R-:W-:Y:S06]  /*54e0*/  @!P6 BRA `(.L_x_86) ;  /* 0x000000000080e947 */ /* 0x008fec0003800000 */
[----:B------:R-:W-:Y:S01]  /*54f0*/  @P5 IMAD R5, R105, 0x1000, R100 ;  /* 0x0000100069055824 */ /* 0x000fe200078e0264 */
[----:B------:R-:W-:Y:S01]  /*5500*/  ISETP.NE.AND P1, PT, R115, RZ, PT ;  /* 0x000000ff7300720c */ /* 0x000fe20003f25270 */
[----:B------:R-:W-:Y:S01]  /*5510*/  BSSY B0, `(.L_x_87) ;  /* 0x000000b000007945 */ /* 0x000fe20003800000 */
[----:B------:R-:W-:Y:S01]  /*5520*/  CS2R R82, SRZ ;  /* 0x0000000000527805 */ /* 0x000fe2000001ff00 */
[----:B------:R-:W-:Y:S01]  /*5530*/  @P5 VIADD R4, R5, UR49 ;  /* 0x0000003105045c36 */ /* 0x000fe20008000000 */
[----:B------:R-:W-:Y:S02]  /*5540*/  CS2R R80, SRZ ;  /* 0x0000000000507805 */ /* 0x000fe4000001ff00 */
[----:B------:R-:W-:Y:S02]  /*5550*/  CS2R R86, SRZ ;  /* 0x0000000000567805 */ /* 0x000fe4000001ff00 */
[----:B------:R-:W-:Y:S01]  /*5560*/  CS2R R84, SRZ ;  /* 0x0000000000547805 */ /* 0x000fe2000001ff00 */
[----:B------:R-:W-:Y:S04]  /*5570*/  @P5 IMAD R4, R108, -0x10, R4 ;  /* 0xfffffff06c045824 */ /* 0x000fe800078e0204 */
[----:B------:R-:W-:Y:S05]  /*5580*/  @P1 BRA `(.L_x_88) ;  /* 0x00000000000c1947 */ /* 0x000fea0003800000 */
[----:B------:R-:W-:Y:S04]  /*5590*/  SHF.L.U32 R3, R104, 0x1f, RZ ;  /* 0x0000001f68037819 */ /* 0x000fe800000006ff */
[----:B------:R-:W1:Y:S02]  /*55a0*/  SYNCS.PHASECHK.TRANS64.TRYWAIT P1, [R0+URZ+0x30], R3 ;  /* 0x00003003000075a7 */ /* 0x000e6400080211ff */
[----:B-1----:R-:W-:Y:S05]  /*55b0*/  @!P1 BRA `(.L_x_89) ;  /* 0x0000002000d89947 */ /* 0x002fea0003800000 */
.L_x_88:
[----:B------:R-:W-:Y:S05]  /*55c0*/  BSYNC B0 ;  /* 0x0000000000007941 */ /* 0x000fea0003800000 */
.L_x_87:
[----:B------:R-:W-:Y:S01]  /*55d0*/  ISETP.NE.AND P1, PT, R124, RZ, PT ;  /* 0x000000ff7c00720c */ /* 0x000fe20003f25270 */
[----:B-1----:R-:W-:Y:S02]  /*55e0*/  VIADD R3, R0, 0x40 ;  /* 0x0000004000037836 */ /* 0x002fe40000000000 */
[----:B------:R-:W-:Y:S02]  /*55f0*/  IMAD.U32 R0, RZ, RZ, UR37 ;  /* 0x00000025ff007e24 */ /* 0x000fe4000f8e00ff */
[----:B------:R-:W-:Y:S03]  /*5600*/  VIADD R105, R105, 0x1 ;  /* 0x0000000169697836 */ /* 0x000fe60000000000 */
[----:B------:R-:W-:Y:S05]  /*5610*/  PRMT R0, R0, 0x654, R3 ;  /* 0x0000065400007816 */ /* 0x000fea0000000003 */
[----:B------:R1:W3:Y:S04]  /*5620*/  @P1 LDS.128 R80, [R5+UR49+0x200] ;  /* 0x0002003105501984 */ /* 0x0002e80008000c00 */
[----:B------:R1:W1:Y:S01]  /*5630*/  @P1 LDS.128 R84, [R4+0x210] ;  /* 0x0002100004541984 */ /* 0x0002620000000c00 */
[C---:B------:R-:W-:Y:S01]  /*5640*/  ISETP.NE.AND P1, PT, R105.reuse, 0x2, PT ;  /* 0x000000026900780c */ /* 0x040fe20003f25270 */
[----:B------:R-:W-:Y:S01]  /*5650*/  @!PT LDS RZ, [RZ] ;  /* 0x00000000fffff984 */ /* 0x000fe20000000800 */
[----:B------:R-:W-:Y:S01]  /*5660*/  @!PT LDS RZ, [RZ] ;  /* 0x00000000fffff984 */ /* 0x000fe20000000800 */
[----:B------:R-:W-:Y:S01]  /*5670*/  @!PT LDS RZ, [RZ] ;  /* 0x00000000fffff984 */ /* 0x000fe20000000800 */
[----:B------:R-:W-:Y:S01]  /*5680*/  @!PT LDS RZ, [RZ] ;  /* 0x00000000fffff984 */ /* 0x000fe20000000800 */
[----:B------:R5:W-:Y:S06]  /*5690*/  MEMBAR.ALL.CTA ;  /* 0x0000000000007992 */ /* 0x000bec0000008000 */
[----:B-----5:R-:W5:Y:S01]  /*56a0*/  FENCE.VIEW.ASYNC.S ;  /* 0x00000000000073c6 */ /* 0x020f620000000000 */
[----:B------:R-:W-:Y:S02]  /*56b0*/  SEL R3, RZ, 0x1, P1 ;  /* 0x00000001ff037807 */ /* 0x000fe40000800000 */
[----:B------:R-:W-:Y:S02]  /*56c0*/  SEL R105, R105, RZ, P1 ;  /* 0x000000ff69697207 */ /* 0x000fe40000800000 */
[----:B------:R-:W-:Y:S01]  /*56d0*/  LOP3.LUT R104, R104, R3, RZ, 0x3c, !PT ;  /* 0x0000000368687212 */ /* 0x000fe200078e3cff */
[----:B-----5:R1:W-:Y:S06]  /*56e0*/  SYNCS.ARRIVE.TRANS64.RED.A1T0 RZ, [R0+URZ], RZ ;  /* 0x000000ff00ff79a7 */ /* 0x0203ec00081004ff */
.L_x_86:
[----:B------:R-:W-:Y:S05]  /*56f0*/  BSYNC B1 ;  /* 0x0000000000017941 */ /* 0x000fea0003800000 */
.L_x_85:
[----:B-1----:R-:W-:Y:S04]  /*5700*/  SHF.R.U32.HI R0, RZ, 0x15, R48 ;  /* 0x00000015ff007819 */ /* 0x002fe80000011630 */
[----:B------:R-:W-:Y:S01]  /*5710*/  LOP3.LUT P1, RZ, R0, 0x3, R101, 0x48, !PT ;  /* 0x0000000300ff7812 */ /* 0x000fe20007824865 */
[----:B------:R-:W-:Y:S01]  /*5720*/  @!UPT UIADD3 URZ, UPT, UPT, URZ, URZ, URZ ;  /* 0x000000fffffff290 */ /* 0x000fe2000fffe0ff */
[----:B----4-:R-:W-:Y:S11]  /*5730*/  @P0 BRA `(.L_x_90) ;  /* 0x0000000000080947 */ /* 0x010ff60003800000 */
[----:B------:R-:W1:Y:S02]  /*5740*/  SYNCS.PHASECHK.TRANS64.TRYWAIT P0, [R113+URZ+0x80], R2 ;  /* 0x00008002710075a7 */ /* 0x000e6400080011ff */
[----:B-1----:R-:W-:Y:S05]  /*5750*/  @!P0 BRA `(.L_x_91) ;  /* 0x0000002000848947 */ /* 0x002fea0003800000 */
.L_x_90:
[----:B------:R-:W-:Y:S05]  /*5760*/  @!P1 BRA `(.L_x_92) ;  /* 0x0000000000409947 */ /* 0x000fea0003800000 */
[----:B------:R-:W4:Y:S01]  /*5770*/  LDCU.64 UR8, c[0x4][0x70] ;  /* 0x01000e00ff0877ac */ /* 0x000f220008000a00 */
[----:B------:R-:W-:Y:S01]  /*5780*/  MOV R3, 0x0 ;  /* 0x0000000000037802 */ /* 0x000fe20000000f00 */
[----:B------:R-:W-:Y:S02]  /*5790*/  HFMA2 R12, -RZ, RZ, 0, 5.9604644775390625e-08 ;  /* 0x00000001ff0c7431 */ /* 0x000fe400000001ff */
[----:B------:R-:W-:Y:S02]  /*57a0*/  IMAD.MOV.U32 R8, RZ, RZ, 0x192 ;  /* 0x00000192ff087424 */ /* 0x000fe400078e00ff */
[----:B------:R-:W-:Y:S01]  /*57b0*/  IMAD.MOV.U32 R13, RZ, RZ, RZ ;  /* 0x000000ffff0d7224 */ /* 0x000fe200078e00ff */
[----:B------:R-:W5:Y:S01]  /*57c0*/  LDCU.64 UR6, c[0x4][0x78] ;  /* 0x01000f00ff0677ac */ /* 0x000f620008000a00 */
[----:B-1----:R-:W1:Y:S01]  /*57d0*/  LDC.64 R2, c[0x4][R3] ;  /* 0x0100000003027b82 */ /* 0x002e620000000a00 */
[----:B------:R-:W2:Y:S01]  /*57e0*/  LDCU.64 UR4, c[0x4][0x10] ;  /* 0x01000200ff0477ac */ /* 0x000ea20008000a00 */
[----:B----4-:R-:W-:Y:S01]  /*57f0*/  MOV R5, UR9 ;  /* 0x0000000900057c02 */ /* 0x010fe20008000f00 */
[----:B------:R-:W-:Y:S01]  /*5800*/  IMAD.U32 R4, RZ, RZ, UR8 ;  /* 0x00000008ff047e24 */ /* 0x000fe2000f8e00ff */
[----:B-----5:R-:W-:Y:S01]  /*5810*/  MOV R7, UR7 ;  /* 0x0000000700077c02 */ /* 0x020fe20008000f00 */
[----:B------:R-:W-:Y:S01]  /*5820*/  IMAD.U32 R6, RZ, RZ, UR6 ;  /* 0x00000006ff067e24 */ /* 0x000fe2000f8e00ff */
[----:B--2---:R-:W-:Y:S01]  /*5830*/  MOV R11, UR5 ;  /* 0x00000005000b7c02 */ /* 0x004fe20008000f00 */
[----:B------:R-:W-:Y:S02]  /*5840*/  IMAD.U32 R10, RZ, RZ, UR4 ;  /* 0x00000004ff0a7e24 */ /* 0x000fe4000f8e00ff */
[----:B------:R-:W-:Y:S07]  /*5850*/  LEPC R20, `(.L_x_92) ;  /* 0x000000001014794e */ /* 0x000fee0000000000 */
[----:B-1-3--:R-:W-:Y:S05]  /*5860*/  CALL.ABS.NOINC R2 ;  /* 0x0000000002007343 */ /* 0x00afea0003c00000 */
.L_x_92:
[-C--:B---3--:R-:W-:Y:S01]  /*5870*/  F2FP.F16.E5M2.UNPACK_B R51, R80.reuse ;  /* 0x00000050ff33723e */ /* 0x088fe200020004ff */
[----:B------:R-:W-:Y:S05]  /*5880*/  WARPSYNC.ALL ;  /* 0x0000000000007948 */ /* 0x000fea0003800000 */
[----:B------:R-:W-:Y:S01]  /*5890*/  R2UR UR4, R48 ;  /* 0x00000000300472ca */ /* 0x000fe200000e0000 */
[--C-:B------:R-:W-:Y:S01]  /*58a0*/  HADD2.F32 R50, -RZ, R51.reuse.H0_H0 ;  /* 0x20000033ff327230 */ /* 0x100fe20000004100 */
[----:B------:R-:W-:Y:S01]  /*58b0*/  F2FP.F16.E5M2.UNPACK_B R53, R80.H1 ;  /* 0x00000050ff35723e */ /* 0x000fe200030004ff */
[----:B------:R-:W-:Y:S01]  /*58c0*/  HADD2.F32 R51, -RZ, R51.H1_H1 ;  /* 0x30000033ff337230 */ /* 0x000fe20000004100 */
[-C--:B------:R-:W-:Y:S01]  /*58d0*/  F2FP.F16.E5M2.UNPACK_B R55, R81.reuse ;  /* 0x00000051ff37723e */ /* 0x080fe200020004ff */
[----:B------:R-:W-:Y:S01]  /*58e0*/  BSSY.RECONVERGENT B0, `(.L_x_93) ;  /* 0x0000099000007945 */ /* 0x000fe20003800200 */
[----:B------:R-:W-:Y:S01]  /*58f0*/  F2FP.F16.E5M2.UNPACK_B R57, R81.H1 ;  /* 0x00000051ff39723e */ /* 0x000fe200030004ff */
[--C-:B------:R-:W-:Y:S01]  /*5900*/  HADD2.F32 R52, -RZ, R53.reuse.H0_H0 ;  /* 0x20000035ff347230 */ /* 0x100fe20000004100 */
[-C--:B------:R-:W-:Y:S01]  /*5910*/  F2FP.F16.E5M2.UNPACK_B R59, R82.reuse ;  /* 0x00000052ff3b723e */ /* 0x080fe200020004ff */
[----:B------:R-:W-:Y:S01]  /*5920*/  HADD2.F32 R54, -RZ, R53.H1_H1 ;  /* 0x30000035ff367230 */ /* 0x000fe20000004100 */
[----:B------:R-:W-:Y:S01]  /*5930*/  F2FP.F16.E5M2.UNPACK_B R61, R82.H1 ;  /* 0x00000052ff3d723e */ /* 0x000fe200030004ff */
[--C-:B------:R-:W-:Y:S01]  /*5940*/  HADD2.F32 R53, -RZ, R55.reuse.H0_H0 ;  /* 0x20000037ff357230 */ /* 0x100fe20000004100 */
[-C--:B------:R-:W-:Y:S01]  /*5950*/  F2FP.F16.E5M2.UNPACK_B R63, R83.reuse ;  /* 0x00000053ff3f723e */ /* 0x080fe200020004ff */
[----:B------:R-:W-:Y:S01]  /*5960*/  LDTM.16dp32bit_t0_t15.x32 R4, tmem[UR4] ;  /* 0x00000004000479ee */ /* 0x000fe20008a80000 */
[----:B------:R-:W2:Y:S01]  /*5970*/  LDTM.16dp32bit_t16_t31.x32 R4, tmem[UR4+0x20] ;  /* 0x00002004000479ee */ /* 0x000ea20008aa0000 */
[----:B------:R-:W-:Y:S01]  /*5980*/  SHF.L.U32 R125, R102, 0x4, RZ ;  /* 0x00000004667d7819 */ /* 0x000fe200000006ff */
[----:B------:R-:W-:Y:S01]  /*5990*/  HADD2.F32 R56, -RZ, R55.H1_H1 ;  /* 0x30000037ff387230 */ /* 0x000fe20000004100 */
[----:B------:R-:W-:Y:S01]  /*59a0*/  ISETP.NE.AND P6, PT, R114, RZ, PT ;  /* 0x000000ff7200720c */ /* 0x000fe20003fc5270 */
[----:B------:R-:W-:Y:S01]  /*59b0*/  HADD2.F32 R60, -RZ, R59.H1_H1 ;  /* 0x3000003bff3c7230 */ /* 0x000fe20000004100 */
[----:B------:R-:W-:Y:S01]  /*59c0*/  IADD3 R114, PT, PT, R100, UR49, RZ ;  /* 0x0000003164727c10 */ /* 0x000fe2000fffe0ff */
[----:B------:R-:W-:Y:S01]  /*59d0*/  HADD2.F32 R64, -RZ, R63.H1_H1 ;  /* 0x3000003fff407230 */ /* 0x000fe20000004100 */
[----:B------:R-:W-:Y:S01]  /*59e0*/  F2FP.F16.E5M2.UNPACK_B R65, R83.H1 ;  /* 0x00000053ff41723e */ /* 0x000fe200030004ff */
[--C-:B------:R-:W-:Y:S01]  /*59f0*/  HADD2.F32 R55, -RZ, R57.reuse.H0_H0 ;  /* 0x20000039ff377230 */ /* 0x100fe20000004100 */
[----:B------:R-:W-:Y:S01]  /*5a00*/  IADD3 R114, PT, PT, R114, R125, RZ ;  /* 0x0000007d72727210 */ /* 0x000fe20007ffe0ff */
[----:B------:R-:W-:Y:S01]  /*5a10*/  HADD2.F32 R58, -RZ, R57.H1_H1 ;  /* 0x30000039ff3a7230 */ /* 0x000fe20000004100 */
[-C--:B------:R-:W-:Y:S01]  /*5a20*/  F2FP.F16.E5M2.UNPACK_B R67, R84.reuse ;  /* 0x00000054ff43723e */ /* 0x080fe200020004ff */
[----:B------:R-:W-:Y:S01]  /*5a30*/  HADD2.F32 R57, -RZ, R59.H0_H0 ;  /* 0x2000003bff397230 */ /* 0x000fe20000004100 */
[----:B------:R-:W-:Y:S01]  /*5a40*/  F2FP.F16.E5M2.UNPACK_B R69, R84.H1 ;  /* 0x00000054ff45723e */ /* 0x000fe200030004ff */
[----:B------:R-:W-:Y:S01]  /*5a50*/  HADD2.F32 R59, -RZ, R61.H0_H0 ;  /* 0x2000003dff3b7230 */ /* 0x000fe20000004100 */
[-C--:B------:R-:W-:Y:S01]  /*5a60*/  F2FP.F16.E5M2.UNPACK_B R71, R85.reuse ;  /* 0x00000055ff47723e */ /* 0x080fe200020004ff */
[----:B------:R-:W-:Y:S01]  /*5a70*/  HADD2.F32 R68, -RZ, R67.H1_H1 ;  /* 0x30000043ff447230 */ /* 0x000fe20000004100 */
[----:B------:R-:W-:Y:S01]  /*5a80*/  F2FP.F16.E5M2.UNPACK_B R73, R85.H1 ;  /* 0x00000055ff49723e */ /* 0x000fe200030004ff */
[----:B------:R-:W-:Y:S01]  /*5a90*/  HADD2.F32 R62, -RZ, R61.H1_H1 ;  /* 0x3000003dff3e7230 */ /* 0x000fe20000004100 */
[-C--:B------:R-:W-:Y:S01]  /*5aa0*/  F2FP.F16.E5M2.UNPACK_B R75, R86.reuse ;  /* 0x00000056ff4b723e */ /* 0x080fe200020004ff */
[----:B------:R-:W-:Y:S01]  /*5ab0*/  HADD2.F32 R61, -RZ, R63.H0_H0 ;  /* 0x2000003fff3d7230 */ /* 0x000fe20000004100 */
[----:B------:R-:W-:Y:S01]  /*5ac0*/  F2FP.F16.E5M2.UNPACK_B R77, R86.H1 ;  /* 0x00000056ff4d723e */ /* 0x000fe200030004ff */
[----:B------:R-:W-:Y:S01]  /*5ad0*/  HADD2.F32 R72, -RZ, R71.H1_H1 ;  /* 0x30000047ff487230 */ /* 0x000fe20000004100 */
[----:B------:R-:W-:Y:S01]  /*5ae0*/  F2FP.F16.E5M2.UNPACK_B R79, R87.H1 ;  /* 0x00000057ff4f723e */ /* 0x000fe200030004ff */
[C---:B--2---:R-:W-:Y:S01]  /*5af0*/  FMUL R0, R47.reuse, R4 ;  /* 0x000000042f007220 */ /* 0x044fe20000400000 */
[C---:B-1----:R-:W-:Y:S01]  /*5b00*/  FMUL R2, R47.reuse, R5 ;  /* 0x000000052f027220 */ /* 0x042fe20000400000 */
[C---:B------:R-:W-:Y:S01]  /*5b10*/  FMUL R4, R47.reuse, R8 ;  /* 0x000000082f047220 */ /* 0x040fe20000400000 */
[----:B------:R-:W-:Y:S01]  /*5b20*/  FMUL R5, R47, R9 ;  /* 0x000000092f057220 */ /* 0x000fe20000400000 */
[C---:B------:R-:W-:Y:S01]  /*5b30*/  FFMA R0, R49.reuse, R50, R0 ;  /* 0x0000003231007223 */ /* 0x040fe20000000000 */
[----:B------:R-:W-:Y:S01]  /*5b40*/  FFMA R2, R49, R51, R2 ;  /* 0x0000003331027223 */ /* 0x000fe20000000002 */
[C---:B------:R-:W-:Y:S01]  /*5b50*/  FMUL R8, R47.reuse, R12 ;  /* 0x0000000c2f087220 */ /* 0x040fe20000400000 */
[C---:B------:R-:W-:Y:S01]  /*5b60*/  FMUL R9, R47.reuse, R13 ;  /* 0x0000000d2f097220 */ /* 0x040fe20000400000 */
[C---:B------:R-:W-:Y:S01]  /*5b70*/  FMUL R12, R47.reuse, R16 ;  /* 0x000000102f0c7220 */ /* 0x040fe20000400000 */
[C---:B------:R-:W-:Y:S01]  /*5b80*/  FMUL R13, R47.reuse, R17 ;  /* 0x000000112f0d7220 */ /* 0x040fe20000400000 */
[C---:B------:R-:W-:Y:S01]  /*5b90*/  FMUL R16, R47.reuse, R20 ;  /* 0x000000142f107220 */ /* 0x040fe20000400000 */
[C---:B------:R-:W-:Y:S01]  /*5ba0*/  FMUL R17, R47.reuse, R21 ;  /* 0x000000152f117220 */ /* 0x040fe20000400000 */
[C---:B------:R-:W-:Y:S01]  /*5bb0*/  FMUL R20, R47.reuse, R24 ;  /* 0x000000182f147220 */ /* 0x040fe20000400000 */
[C---:B------:R-:W-:Y:S01]  /*5bc0*/  FMUL R21, R47.reuse, R25 ;  /* 0x000000192f157220 */ /* 0x040fe20000400000 */
[----:B------:R-:W-:Y:S02]  /*5bd0*/  HADD2.F32 R76, -RZ, R75.H1_H1 ;  /* 0x3000004bff4c7230 */ /* 0x000fe40000004100 */
[C---:B------:R-:W-:Y:S01]  /*5be0*/  FMUL R24, R47.reuse, R28 ;  /* 0x0000001c2f187220 */ /* 0x040fe20000400000 */
[C---:B------:R-:W-:Y:S01]  /*5bf0*/  FMUL R25, R47.reuse, R29 ;  /* 0x0000001d2f197220 */ /* 0x040fe20000400000 */
[C---:B------:R-:W-:Y:S01]  /*5c00*/  FMUL R28, R47.reuse, R32 ;  /* 0x000000202f1c7220 */ /* 0x040fe20000400000 */
[C---:B------:R-:W-:Y:S01]  /*5c10*/  FMUL R29, R47.reuse, R33 ;  /* 0x000000212f1d7220 */ /* 0x040fe20000400000 */
[C---:B------:R-:W-:Y:S01]  /*5c20*/  FMUL R3, R47.reuse, R6 ;  /* 0x000000062f037220 */ /* 0x040fe20000400000 */
[C---:B------:R-:W-:Y:S01]  /*5c30*/  FMUL R7, R47.reuse, R7 ;  /* 0x000000072f077220 */ /* 0x040fe20000400000 */
[C---:B------:R-:W-:Y:S01]  /*5c40*/  FMUL R6, R47.reuse, R10 ;  /* 0x0000000a2f067220 */ /* 0x040fe20000400000 */
[----:B------:R-:W-:Y:S01]  /*5c50*/  FMUL R11, R47, R11 ;  /* 0x0000000b2f0b7220 */ /* 0x000fe20000400000 */
[C---:B------:R-:W-:Y:S01]  /*5c60*/  FFMA R3, R49.reuse, R52, R3 ;  /* 0x0000003431037223 */ /* 0x040fe20000000003 */
[C---:B------:R-:W-:Y:S01]  /*5c70*/  FFMA R7, R49.reuse, R54, R7 ;  /* 0x0000003631077223 */ /* 0x040fe20000000007 */
[C---:B------:R-:W-:Y:S01]  /*5c80*/  FFMA R4, R49.reuse, R53, R4 ;  /* 0x0000003531047223 */ /* 0x040fe20000000004 */
[----:B------:R-:W-:Y:S01]  /*5c90*/  F2FP.F16.E5M2.UNPACK_B R50, R87 ;  /* 0x00000057ff32723e */ /* 0x000fe200020004ff */
[C---:B------:R-:W-:Y:S01]  /*5ca0*/  FFMA R5, R49.reuse, R56, R5 ;  /* 0x0000003831057223 */ /* 0x040fe20000000005 */
[----:B------:R-:W-:Y:S01]  /*5cb0*/  FFMA R6, R49, R55, R6 ;  /* 0x0000003731067223 */ /* 0x000fe20000000006 */
[----:B------:R-:W-:Y:S01]  /*5cc0*/  F2FP.SATFINITE.E5M2.F32.PACK_AB_MERGE_C R117, R7, R3, RZ ;  /* 0x000000030775723e */ /* 0x000fe200048060ff */
[C---:B------:R-:W-:Y:S01]  /*5cd0*/  FFMA R11, R49.reuse, R58, R11 ;  /* 0x0000003a310b7223 */ /* 0x040fe2000000000b */
[C---:B------:R-:W-:Y:S01]  /*5ce0*/  FFMA R8, R49.reuse, R57, R8 ;  /* 0x0000003931087223 */ /* 0x040fe20000000008 */
[----:B------:R-:W-:Y:S01]  /*5cf0*/  ISETP.NE.AND P0, PT, R110, RZ, PT ;  /* 0x000000ff6e00720c */ /* 0x000fe20003f05270 */
[----:B------:R-:W-:Y:S01]  /*5d00*/  FFMA R9, R49, R60, R9 ;  /* 0x0000003c31097223 */ /* 0x000fe20000000009 */
[----:B------:R-:W-:Y:S01]  /*5d10*/  F2FP.SATFINITE.E5M2.F32.PACK_AB_MERGE_C R116, R2, R0, R117 ;  /* 0x000000000274723e */ /* 0x000fe20004806075 */
[--C-:B------:R-:W-:Y:S01]  /*5d20*/  HADD2.F32 R51, -RZ, R50.reuse.H0_H0 ;  /* 0x20000032ff337230 */ /* 0x100fe20000004100 */
[----:B------:R-:W-:Y:S01]  /*5d30*/  F2FP.SATFINITE.E5M2.F32.PACK_AB_MERGE_C R117, R11, R6, RZ ;  /* 0x000000060b75723e */ /* 0x000fe200048060ff */
[----:B------:R-:W-:Y:S02]  /*5d40*/  HADD2.F32 R50, -RZ, R50.H1_H1 ;  /* 0x30000032ff327230 */ /* 0x000fe40000004100 */
[C---:B------:R-:W-:Y:S01]  /*5d50*/  FMUL R10, R47.reuse, R14 ;  /* 0x0000000e2f0a7220 */ /* 0x040fe20000400000 */
[----:B------:R-:W-:Y:S01]  /*5d60*/  FMUL R15, R47, R15 ;  /* 0x0000000f2f0f7220 */ /* 0x000fe20000400000 */
[--C-:B------:R-:W-:Y:S01]  /*5d70*/  HADD2.F32 R63, -RZ, R65.reuse.H0_H0 ;  /* 0x20000041ff3f7230 */ /* 0x100fe20000004100 */
[----:B------:R-:W-:Y:S01]  /*5d80*/  F2FP.SATFINITE.E5M2.F32.PACK_AB_MERGE_C R117, R5, R4, R117 ;  /* 0x000000040575723e */ /* 0x000fe20004806075 */
[C---:B------:R-:W-:Y:S01]  /*5d90*/  FFMA R10, R49.reuse, R59, R10 ;  /* 0x0000003b310a7223 */ /* 0x040fe2000000000a */
[C---:B------:R-:W-:Y:S01]  /*5da0*/  FFMA R15, R49.reuse, R62, R15 ;  /* 0x0000003e310f7223 */ /* 0x040fe2000000000f */
[C---:B------:R-:W-:Y:S01]  /*5db0*/  FFMA R12, R49.reuse, R61, R12 ;  /* 0x0000003d310c7223 */ /* 0x040fe2000000000c */
[----:B------:R-:W-:Y:S01]  /*5dc0*/  FFMA R13, R49, R64, R13 ;  /* 0x00000040310d7223 */ /* 0x000fe2000000000d */
[----:B------:R-:W-:Y:S02]  /*5dd0*/  HADD2.F32 R66, -RZ, R65.H1_H1 ;  /* 0x30000041ff427230 */ /* 0x000fe40000004100 */
[C---:B------:R-:W-:Y:S01]  /*5de0*/  FMUL R14, R47.reuse, R18 ;  /* 0x000000122f0e7220 */ /* 0x040fe20000400000 */
[----:B------:R-:W-:Y:S02]  /*5df0*/  HADD2.F32 R65, -RZ, R67.H0_H0 ;  /* 0x20000043ff417230 */ /* 0x000fe40000004100 */
[----:B------:R-:W-:Y:S01]  /*5e00*/  FMUL R19, R47, R19 ;  /* 0x000000132f137220 */ /* 0x000fe20000400000 */
[--C-:B------:R-:W-:Y:S02]  /*5e10*/  HADD2.F32 R67, -RZ, R69.reuse.H0_H0 ;  /* 0x20000045ff437230 */ /* 0x100fe40000004100 */
[----:B------:R-:W-:Y:S01]  /*5e20*/  FFMA R14, R49, R63, R14 ;  /* 0x0000003f310e7223 */ /* 0x000fe2000000000e */
[----:B------:R-:W-:Y:S02]  /*5e30*/  HADD2.F32 R70, -RZ, R69.H1_H1 ;  /* 0x30000045ff467230 */ /* 0x000fe40000004100 */
[----:B------:R-:W-:Y:S01]  /*5e40*/  FMUL R18, R47, R22 ;  /* 0x000000162f127220 */ /* 0x000fe20000400000 */
[----:B------:R-:W-:Y:S02]  /*5e50*/  HADD2.F32 R69, -RZ, R71.H0_H0 ;  /* 0x20000047ff457230 */ /* 0x000fe40000004100 */
[----:B------:R-:W-:Y:S01]  /*5e60*/  FFMA R19, R49, R66, R19 ;  /* 0x0000004231137223 */ /* 0x000fe20000000013 */
[----:B------:R-:W-:Y:S01]  /*5e70*/  FMUL R23, R47, R23 ;  /* 0x000000172f177220 */ /* 0x000fe20000400000 */
[C---:B------:R-:W-:Y:S01]  /*5e80*/  FFMA R16, R49.reuse, R65, R16 ;  /* 0x0000004131107223 */ /* 0x040fe20000000010 */
[C---:B------:R-:W-:Y:S01]  /*5e90*/  FFMA R17, R49.reuse, R68, R17 ;  /* 0x0000004431117223 */ /* 0x040fe20000000011 */
        /* <DEDUP_REMOVED lines=23> */
[----:B------:R-:W-:Y:S01]  /*6010*/  F2FP.SATFINITE.E5M2.F32.PACK_AB_MERGE_C R118, R15, R10, RZ ;  /* 0x0000000a0f76723e */ /* 0x000fe200048060ff */
[----:B------:R-:W-:Y:S01]  /*6020*/  FFMA R28, R49, R51, R28 ;  /* 0x00000033311c7223 */ /* 0x000fe2000000001c */
[----:B------:R-:W-:Y:S01]  /*6030*/  F2FP.SATFINITE.E5M2.F32.PACK_AB_MERGE_C R119, R19, R14, RZ ;  /* 0x0000000e1377723e */ /* 0x000fe200048060ff */
[C---:B------:R-:W-:Y:S01]  /*6040*/  FFMA R29, R49.reuse, R50, R29 ;  /* 0x00000032311d7223 */ /* 0x040fe2000000001d */
[C---:B------:R-:W-:Y:S01]  /*6050*/  FFMA R30, R49.reuse, R77, R30 ;  /* 0x0000004d311e7223 */ /* 0x040fe2000000001e */
[----:B------:R-:W-:Y:S01]  /*6060*/  FFMA R35, R49, R52, R35 ;  /* 0x0000003431237223 */ /* 0x000fe20000000023 */
[----:B------:R-:W-:Y:S02]  /*6070*/  F2FP.SATFINITE.E5M2.F32.PACK_AB_MERGE_C R118, R9, R8, R118 ;  /* 0x000000080976723e */ /* 0x000fe40004806076 */
[----:B------:R-:W-:Y:S02]  /*6080*/  F2FP.SATFINITE.E5M2.F32.PACK_AB_MERGE_C R119, R13, R12, R119 ;  /* 0x0000000c0d77723e */ /* 0x000fe40004806077 */
[----:B------:R-:W-:Y:S02]  /*6090*/  F2FP.SATFINITE.E5M2.F32.PACK_AB_MERGE_C R120, R23, R18, RZ ;  /* 0x000000121778723e */ /* 0x000fe400048060ff */
[----:B------:R-:W-:Y:S01]  /*60a0*/  F2FP.SATFINITE.E5M2.F32.PACK_AB_MERGE_C R121, R27, R22, RZ ;  /* 0x000000161b79723e */ /* 0x000fe200048060ff */
[----:B------:R1:W-:Y:S01]  /*60b0*/  STS.128 [R100+UR49+0x2200], R116 ;  /* 0x0022007464007988 */ /* 0x0003e20008000c31 */
[----:B------:R-:W-:Y:S02]  /*60c0*/  F2FP.SATFINITE.E5M2.F32.PACK_AB_MERGE_C R122, R31, R26, RZ ;  /* 0x0000001a1f7a723e */ /* 0x000fe400048060ff */
[----:B------:R-:W-:Y:S02]  /*60d0*/  F2FP.SATFINITE.E5M2.F32.PACK_AB_MERGE_C R123, R35, R30, RZ ;  /* 0x0000001e237b723e */ /* 0x000fe400048060ff */
[----:B------:R-:W-:Y:S02]  /*60e0*/  F2FP.SATFINITE.E5M2.F32.PACK_AB_MERGE_C R120, R17, R16, R120 ;  /* 0x000000101178723e */ /* 0x000fe40004806078 */
[----:B------:R-:W-:Y:S02]  /*60f0*/  F2FP.SATFINITE.E5M2.F32.PACK_AB_MERGE_C R121, R21, R20, R121 ;  /* 0x000000141579723e */ /* 0x000fe40004806079 */
[----:B------:R-:W-:Y:S02]  /*6100*/  F2FP.SATFINITE.E5M2.F32.PACK_AB_MERGE_C R122, R25, R24, R122 ;  /* 0x00000018197a723e */ /* 0x000fe4000480607a */
[----:B------:R-:W-:Y:S02]  /*6110*/  F2FP.SATFINITE.E5M2.F32.PACK_AB_MERGE_C R123, R29, R28, R123 ;  /* 0x0000001c1d7b723e */ /* 0x000fe4000480607b */
[----:B------:R-:W-:Y:S02]  /*6120*/  LEA R32, R105, UR49, 0x3 ;  /* 0x0000003169207c11 */ /* 0x000fe4000f8e18ff */
[----:B------:R-:W-:Y:S01]  /*6130*/  @P6 SHF.L.U32 R33, R104, 0x1f, RZ ;  /* 0x0000001f68216819 */ /* 0x000fe200000006ff */
[----:B------:R1:W-:Y:S01]  /*6140*/  STS.128 [R114+0x2210], R120 ;  /* 0x0022107872007388 */ /* 0x0003e20000000c00 */
[----:B------:R-:W-:Y:S01]  /*6150*/  @!PT LDS RZ, [RZ] ;  /* 0x00000000fffff984 */ /* 0x000fe20000000800 */
[----:B------:R-:W-:Y:S01]  /*6160*/  @!PT LDS RZ, [RZ] ;  /* 0x00000000fffff984 */ /* 0x000fe20000000800 */
[----:B------:R-:W-:Y:S01]  /*6170*/  @!PT LDS RZ, [RZ] ;  /* 0x00000000fffff984 */ /* 0x000fe20000000800 */
[----:B------:R-:W-:Y:S01]  /*6180*/  @!PT LDS RZ, [RZ] ;  /* 0x00000000fffff984 */ /* 0x000fe20000000800 */
[----:B------:R2:W-:Y:S07]  /*6190*/  MEMBAR.ALL.CTA ;  /* 0x0000000000007992 */ /* 0x0005ee0000008000 */
[----:B--2---:R-:W2:Y:S02]  /*61a0*/  FENCE.VIEW.ASYNC.S ;  /* 0x00000000000073c6 */ /* 0x004ea40000000000 */
[----:B--2---:R-:W-:Y:S06]  /*61b0*/  BAR.SYNC.DEFER_BLOCKING 0x1, 0x80 ;  /* 0x0042000000007b1d */ /* 0x004fec0000010000 */
[----:B------:R-:W-:Y:S05]  /*61c0*/  @P0 BRA `(.L_x_94) ;  /* 0x0000000000280947 */ /* 0x000fea0003800000 */
[----:B------:R-:W-:Y:S02]  /*61d0*/  UIADD3 UR4, UPT, UPT, UR49, 0x2200, URZ ;  /* 0x0000220031047890 */ /* 0x000fe4000fffe0ff */
[----:B------:R-:W-:Y:S01]  /*61e0*/  UIADD3 UR6, UP0, UPT, UR52, 0x680, URZ ;  /* 0x0000068034067890 */ /* 0x000fe2000ff1e0ff */
[----:B------:R-:W-:Y:S03]  /*61f0*/  UMOV UR43, UR36 ;  /* 0x00000024002b7c82 */ /* 0x000fe60008000000 */
[----:B------:R-:W-:Y:S01]  /*6200*/  MOV R109, UR4 ;  /* 0x00000004006d7c02 */ /* 0x000fe20008000f00 */
[----:B------:R-:W-:Y:S03]  /*6210*/  UIADD3.X UR7, UPT, UPT, URZ, UR53, URZ, UP0, !UPT ;  /* 0x00000035ff077290 */ /* 0x000fe600087fe4ff */
[----:B------:R-:W-:Y:S11]  /*6220*/  R2UR UR40, R109 ;  /* 0x000000006d2872ca */ /* 0x000ff600000e0000 */
[----:B------:R-:W-:Y:S02]  /*6230*/  @!UPT UIADD3 URZ, UPT, UPT, URZ, URZ, URZ ;  /* 0x000000fffffff290 */ /* 0x000fe4000fffe0ff */
[----:B------:R2:W-:Y:S01]  /*6240*/  UTMASTG.3D [UR40], [UR6] ;  /* 0x00000028060073b5 */ /* 0x0005e20008010000 */
[----:B------:R0:W-:Y:S01]  /*6250*/  UTMACMDFLUSH ;  /* 0x00000000000079b7 */ /* 0x0001e20000000000 */
[----:B--2---:R-:W-:Y:S04]  /*6260*/  DEPBAR.LE SB0, 0x1 ;  /* 0x000080400000791a */ /* 0x004fe80000000000 */
.L_x_94:
[----:B------:R-:W-:Y:S05]  /*6270*/  BSYNC.RECONVERGENT B0 ;  /* 0x0000000000007941 */ /* 0x000fea0003800200 */
.L_x_93:
[----:B------:R-:W-:Y:S06]  /*6280*/  BAR.SYNC.DEFER_BLOCKING 0x1, 0x80 ;  /* 0x0042000000007b1d */ /* 0x000fec0000010000 */
[----:B------:R-:W2:Y:S01]  /*6290*/  @P6 SYNCS.PHASECHK.TRANS64.TRYWAIT P0, [R32+URZ+0x30], R33 ;  /* 0x00003021200065a7 */ /* 0x000ea200080011ff */
[----:B------:R-:W-:Y:S01]  /*62a0*/  BSSY B1, `(.L_x_95) ;  /* 0x0000020000017945 */ /* 0x000fe20003800000 */
[----:B--2---:R-:W-:Y:S03]  /*62b0*/  @P6 SEL R115, RZ, 0x1, !P0 ;  /* 0x00000001ff736807 */ /* 0x004fe60004000000 */
[----:B------:R-:W-:Y:S05]  /*62c0*/  @!P6 BRA `(.L_x_96) ;  /* 0x000000000074e947 */ /* 0x000fea0003800000 */
[----:B------:R-:W-:Y:S01]  /*62d0*/  ISETP.NE.AND P1, PT, R124, RZ, PT ;  /* 0x000000ff7c00720c */ /* 0x000fe20003f25270 */
[----:B------:R-:W-:Y:S01]  /*62e0*/  BSSY B0, `(.L_x_97) ;  /* 0x0000009000007945 */ /* 0x000fe20003800000 */
[----:B------:R-:W-:Y:S11]  /*62f0*/  ISETP.NE.AND P0, PT, R115, RZ, PT ;  /* 0x000000ff7300720c */ /* 0x000ff60003f05270 */
[----:B------:R-:W-:Y:S05]  /*6300*/  @P1 IMAD R0, R105, 0x1000, R100 ;  /* 0x0000100069001824 */ /* 0x000fea00078e0264 */
[----:B------:R-:W-:Y:S05]  /*6310*/  @P1 IADD3 R2, PT, PT, R0, UR49, RZ ;  /* 0x0000003100021c10 */ /* 0x000fea000fffe0ff */
[----:B------:R-:W-:Y:S01]  /*6320*/  @P1 IMAD.IADD R2, R2, 0x1, R125 ;  /* 0x0000000102021824 */ /* 0x000fe200078e027d */
[----:B------:R-:W-:Y:S06]  /*6330*/  @P0 BRA `(.L_x_98) ;  /* 0x00000000000c0947 */ /* 0x000fec0003800000 */
[----:B------:R-:W-:Y:S04]  /*6340*/  SHF.L.U32 R3, R104, 0x1f, RZ ;  /* 0x0000001f68037819 */ /* 0x000fe800000006ff */
[----:B------:R-:W2:Y:S02]  /*6350*/  SYNCS.PHASECHK.TRANS64.TRYWAIT P0, [R32+URZ+0x30], R3 ;  /* 0x00003003200075a7 */ /* 0x000ea400080011ff */
[----:B--2---:R-:W-:Y:S05]  /*6360*/  @!P0 BRA `(.L_x_99) ;  /* 0x0000001400948947 */ /* 0x004fea0003800000 */
.L_x_98:
[----:B------:R-:W-:Y:S05]  /*6370*/  BSYNC B0 ;  /* 0x0000000000007941 */ /* 0x000fea0003800000 */
.L_x_97:
[----:B------:R-:W-:Y:S01]  /*6380*/  ISETP.NE.AND P0, PT, R124, RZ, PT ;  /* 0x000000ff7c00720c */ /* 0x000fe20003f05270 */
[----:B--2---:R-:W-:Y:S02]  /*6390*/  VIADD R32, R32, 0x40 ;  /* 0x0000004020207836 */ /* 0x004fe40000000000 */
[----:B------:R-:W-:Y:S02]  /*63a0*/  IMAD.U32 R3, RZ, RZ, UR37 ;  /* 0x00000025ff037e24 */ /* 0x000fe4000f8e00ff */
[----:B------:R-:W-:Y:S03]  /*63b0*/  VIADD R105, R105, 0x1 ;  /* 0x0000000169697836 */ /* 0x000fe60000000000 */
[----:B------:R-:W-:Y:S05]  /*63c0*/  PRMT R3, R3, 0x654, R32 ;  /* 0x0000065403037816 */ /* 0x000fea0000000020 */
[----:B------:R2:W3:Y:S04]  /*63d0*/  @P0 LDS.128 R80, [R0+UR49+0x200] ;  /* 0x0002003100500984 */ /* 0x0004e80008000c00 */
[----:B------:R2:W4:Y:S01]  /*63e0*/  @P0 LDS.128 R84, [R2+0x210] ;  /* 0x0002100002540984 */ /* 0x0005220000000c00 */
[C---:B------:R-:W-:Y:S01]  /*63f0*/  ISETP.NE.AND P0, PT, R105.reuse, 0x2, PT ;  /* 0x000000026900780c */ /* 0x040fe20003f05270 */
[----:B------:R-:W-:Y:S01]  /*6400*/  @!PT LDS RZ, [RZ] ;  /* 0x00000000fffff984 */ /* 0x000fe20000000800 */
[----:B------:R-:W-:Y:S01]  /*6410*/  @!PT LDS RZ, [RZ] ;  /* 0x00000000fffff984 */ /* 0x000fe20000000800 */
[----:B------:R-:W-:Y:S01]  /*6420*/  @!PT LDS RZ, [RZ] ;  /* 0x00000000fffff984 */ /* 0x000fe20000000800 */
[----:B------:R-:W-:Y:S01]  /*6430*/  @!PT LDS RZ, [RZ] ;  /* 0x00000000fffff984 */ /* 0x000fe20000000800 */
[----:B------:R5:W-:Y:S06]  /*6440*/  MEMBAR.ALL.CTA ;  /* 0x0000000000007992 */ /* 0x000bec0000008000 */
[----:B-----5:R-:W5:Y:S01]  /*6450*/  FENCE.VIEW.ASYNC.S ;  /* 0x00000000000073c6 */ /* 0x020f620000000000 */
[----:B------:R-:W-:Y:S01]  /*6460*/  SEL R105, R105, RZ, P0 ;  /* 0x000000ff69697207 */ /* 0x000fe20000000000 */
[----:B-----5:R5:W-:Y:S02]  /*6470*/  SYNCS.ARRIVE.TRANS64.RED.A1T0 RZ, [R3+URZ], RZ ;  /* 0x000000ff03ff79a7 */ /* 0x020be400081004ff */
[----:B-----5:R-:W-:Y:S04]  /*6480*/  SEL R3, RZ, 0x1, P0 ;  /* 0x00000001ff037807 */ /* 0x020fe80000000000 */
[----:B--23--:R-:W-:Y:S02]  /*6490*/  LOP3.LUT R104, R104, R3, RZ, 0x3c, !PT ;  /* 0x0000000368687212 */ /* 0x00cfe400078e3cff */
.L_x_96:
[----:B------:R-:W-:Y:S05]  /*64a0*/  BSYNC B1 ;  /* 0x0000000000017941 */ /* 0x000fea0003800000 */
.L_x_95:
[----:B------:R-:W-:Y:S05]  /*64b0*/  VIADD R0, R48, 0x40 ;  /* 0x0000004030007836 */ /* 0x000fea0000000000 */
[----:B------:R-:W-:Y:S04]  /*64c0*/  SHF.R.U32.HI R0, RZ, 0x15, R0 ;  /* 0x00000015ff007819 */ /* 0x000fe80000011600 */
[----:B------:R-:W-:Y:S11]  /*64d0*/  LOP3.LUT P0, RZ, R0, 0x3, R101, 0x48, !PT ;  /* 0x0000000300ff7812 */ /* 0x000ff60007804865 */
[----:B------:R-:W-:Y:S02]  /*64e0*/  @!UPT UIADD3 URZ, UPT, UPT, URZ, URZ, URZ ;  /* 0x000000fffffff290 */ /* 0x000fe4000fffe0ff */
[----:B------:R-:W-:Y:S05]  /*64f0*/  @!P0 BRA `(.L_x_100) ;  /* 0x0000000000408947 */ /* 0x000fea0003800000 */
[----:B------:R-:W2:Y:S01]  /*6500*/  LDCU.64 UR8, c[0x4][0x70] ;  /* 0x01000e00ff0877ac */ /* 0x000ea20008000a00 */
[----:B------:R-:W-:Y:S01]  /*6510*/  MOV R3, 0x0 ;  /* 0x0000000000037802 */ /* 0x000fe20000000f00 */
[----:B------:R-:W-:Y:S02]  /*6520*/  HFMA2 R12, -RZ, RZ, 0, 5.9604644775390625e-08 ;  /* 0x00000001ff0c7431 */ /* 0x000fe400000001ff */
[----:B------:R-:W-:Y:S02]  /*6530*/  IMAD.MOV.U32 R8, RZ, RZ, 0x192 ;  /* 0x00000192ff087424 */ /* 0x000fe400078e00ff */
[----:B------:R-:W-:Y:S01]  /*6540*/  IMAD.MOV.U32 R13, RZ, RZ, RZ ;  /* 0x000000ffff0d7224 */ /* 0x000fe200078e00ff */
[----:B------:R-:W3:Y:S01]  /*6550*/  LDCU.64 UR6, c[0x4][0x78] ;  /* 0x01000f00ff0677ac */ /* 0x000ee20008000a00 */
[----:B------:R-:W1:Y:S01]  /*6560*/  LDC.64 R2, c[0x4][R3] ;  /* 0x0100000003027b82 */ /* 0x000e620000000a00 */
[----:B------:R-:W5:Y:S01]  /*6570*/  LDCU.64 UR4, c[0x4][0x10] ;  /* 0x01000200ff0477ac */ /* 0x000f620008000a00 */
[----:B--2---:R-:W-:Y:S01]  /*6580*/  MOV R5, UR9 ;  /* 0x0000000900057c02 */ /* 0x004fe20008000f00 */
[----:B------:R-:W-:Y:S01]  /*6590*/  IMAD.U32 R4, RZ, RZ, UR8 ;  /* 0x00000008ff047e24 */ /* 0x000fe2000f8e00ff */
[----:B---3--:R-:W-:Y:S01]  /*65a0*/  MOV R7, UR7 ;  /* 0x0000000700077c02 */ /* 0x008fe20008000f00 */
[----:B------:R-:W-:Y:S01]  /*65b0*/  IMAD.U32 R6, RZ, RZ, UR6 ;  /* 0x00000006ff067e24 */ /* 0x000fe2000f8e00ff */
[----:B-----5:R-:W-:Y:S01]  /*65c0*/  MOV R11, UR5 ;  /* 0x00000005000b7c02 */ /* 0x020fe20008000f00 */
[----:B------:R-:W-:Y:S02]  /*65d0*/  IMAD.U32 R10, RZ, RZ, UR4 ;  /* 0x00000004ff0a7e24 */ /* 0x000fe4000f8e00ff */
[----:B------:R-:W-:Y:S07]  /*65e0*/  LEPC R20, `(.L_x_100) ;  /* 0x000000001014794e */ /* 0x000fee0000000000 */
[----:B-1--4-:R-:W-:Y:S05]  /*65f0*/  CALL.ABS.NOINC R2 ;  /* 0x0000000002007343 */ /* 0x012fea0003c00000 */
.L_x_100:
[----:B------:R-:W-:Y:S01]  /*6600*/  ISETP.NE.AND P0, PT, R110, RZ, PT ;  /* 0x000000ff6e00720c */ /* 0x000fe20003f05270 */
[----:B------:R-:W-:Y:S05]  /*6610*/  WARPSYNC.ALL ;  /* 0x0000000000007948 */ /* 0x000fea0003800000 */
[----:B------:R-:W-:Y:S01]  /*6620*/  R2UR UR4, R48 ;  /* 0x00000000300472ca */ /* 0x000fe200000e0000 */
[----:B------:R-:W-:Y:S01]  /*6630*/  BSSY.RECONVERGENT B0, `(.L_x_101) ;  /* 0x000009c000007945 */ /* 0x000fe20003800200 */
[-C--:B------:R-:W-:Y:S02]  /*6640*/  F2FP.F16.E5M2.UNPACK_B R51, R80.reuse ;  /* 0x00000050ff33723e */ /* 0x080fe400020004ff */
[----:B------:R-:W-:Y:S02]  /*6650*/  F2FP.F16.E5M2.UNPACK_B R80, R80.H1 ;  /* 0x00000050ff50723e */ /* 0x000fe400030004ff */
[-C--:B------:R-:W-:Y:S01]  /*6660*/  F2FP.F16.E5M2.UNPACK_B R55, R81.reuse ;  /* 0x00000051ff37723e */ /* 0x080fe200020004ff */
[--C-:B------:R-:W-:Y:S01]  /*6670*/  HADD2.F32 R50, -RZ, R51.reuse.H0_H0 ;  /* 0x20000033ff327230 */ /* 0x100fe20000004100 */
[----:B------:R-:W-:Y:S01]  /*6680*/  F2FP.F16.E5M2.UNPACK_B R81, R81.H1 ;  /* 0x00000051ff51723e */ /* 0x000fe200030004ff */
[----:B------:R-:W-:Y:S01]  /*6690*/  HADD2.F32 R52, -RZ, R51.H1_H1 ;  /* 0x30000033ff347230 */ /* 0x000fe20000004100 */
[-C--:B------:R-:W-:Y:S01]  /*66a0*/  F2FP.F16.E5M2.UNPACK_B R59, R82.reuse ;  /* 0x00000052ff3b723e */ /* 0x080fe200020004ff */
[--C-:B------:R-:W-:Y:S01]  /*66b0*/  HADD2.F32 R51, -RZ, R80.reuse.H0_H0 ;  /* 0x20000050ff337230 */ /* 0x100fe20000004100 */
[----:B------:R-:W-:Y:S01]  /*66c0*/  F2FP.F16.E5M2.UNPACK_B R82, R82.H1 ;  /* 0x00000052ff52723e */ /* 0x000fe200030004ff */
[----:B------:R-:W-:Y:S01]  /*66d0*/  LDTM.16dp32bit_t0_t15.x32 R4, tmem[UR4+0x40] ;  /* 0x00004004000479ee */ /* 0x000fe20008a80000 */
[----:B------:R-:W2:Y:S01]  /*66e0*/  LDTM.16dp32bit_t16_t31.x32 R4, tmem[UR4+0x60] ;  /* 0x00006004000479ee */ /* 0x000ea20008aa0000 */
[----:B------:R-:W-:Y:S01]  /*66f0*/  NOP ;  /* 0x0000000000007918 */ /* 0x000fe20000000000 */
[--C-:B------:R-:W-:Y:S01]  /*6700*/  HADD2.F32 R53, -RZ, R55.reuse.H0_H0 ;  /* 0x20000037ff357230 */ /* 0x100fe20000004100 */
[----:B------:R-:W-:Y:S01]  /*6710*/  R2UR UR5, R113 ;  /* 0x00000000710572ca */ /* 0x000fe200000e0000 */
[----:B------:R-:W-:Y:S01]  /*6720*/  HADD2.F32 R56, -RZ, R55.H1_H1 ;  /* 0x30000037ff387230 */ /* 0x000fe20000004100 */
[----:B------:R-:W-:Y:S01]  /*6730*/  F2FP.F16.E5M2.UNPACK_B R63, R83 ;  /* 0x00000053ff3f723e */ /* 0x000fe200020004ff */
[--C-:B------:R-:W-:Y:S01]  /*6740*/  HADD2.F32 R57, -RZ, R59.reuse.H0_H0 ;  /* 0x2000003bff397230 */ /* 0x100fe20000004100 */
[----:B----4-:R-:W-:Y:S01]  /*6750*/  F2FP.F16.E5M2.UNPACK_B R67, R84 ;  /* 0x00000054ff43723e */ /* 0x010fe200020004ff */
[----:B------:R-:W-:Y:S01]  /*6760*/  HADD2.F32 R60, -RZ, R59.H1_H1 ;  /* 0x3000003bff3c7230 */ /* 0x000fe20000004100 */
[----:B------:R-:W-:Y:S01]  /*6770*/  F2FP.F16.E5M2.UNPACK_B R71, R85 ;  /* 0x00000055ff47723e */ /* 0x000fe200020004ff */
[--C-:B------:R-:W-:Y:S01]  /*6780*/  HADD2.F32 R61, -RZ, R63.reuse.H0_H0 ;  /* 0x2000003fff3d7230 */ /* 0x100fe20000004100 */
[----:B------:R-:W-:Y:S01]  /*6790*/  F2FP.F16.E5M2.UNPACK_B R75, R86 ;  /* 0x00000056ff4b723e */ /* 0x000fe200020004ff */
[----:B------:R-:W-:Y:S01]  /*67a0*/  HADD2.F32 R64, -RZ, R63.H1_H1 ;  /* 0x3000003fff407230 */ /* 0x000fe20000004100 */
[----:B------:R-:W-:Y:S01]  /*67b0*/  F2FP.F16.E5M2.UNPACK_B R77, R87 ;  /* 0x00000057ff4d723e */ /* 0x000fe200020004ff */
[--C-:B------:R-:W-:Y:S01]  /*67c0*/  HADD2.F32 R65, -RZ, R67.reuse.H0_H0 ;  /* 0x20000043ff417230 */ /* 0x100fe20000004100 */
[----:B------:R-:W-:Y:S01]  /*67d0*/  F2FP.F16.E5M2.UNPACK_B R83, R83.H1 ;  /* 0x00000053ff53723e */ /* 0x000fe200030004ff */
[----:B------:R-:W-:Y:S01]  /*67e0*/  UIADD3 UR5, UPT, UPT, UR5, 0xa0, URZ ;  /* 0x000000a005057890 */ /* 0x000fe2000fffe0ff */
[----:B------:R-:W-:Y:S01]  /*67f0*/  HADD2.F32 R67, -RZ, R67.H1_H1 ;  /* 0x30000043ff437230 */ /* 0x000fe20000004100 */
[----:B------:R-:W-:Y:S01]  /*6800*/  F2FP.F16.E5M2.UNPACK_B R84, R84.H1 ;  /* 0x00000054ff54723e */ /* 0x000fe200030004ff */
[--C-:B------:R-:W-:Y:S01]  /*6810*/  HADD2.F32 R69, -RZ, R71.reuse.H0_H0 ;  /* 0x20000047ff457230 */ /* 0x100fe20000004100 */
[----:B------:R-:W-:Y:S01]  /*6820*/  UPRMT UR5, UR37, 0x654, UR5 ;  /* 0x0000065425057896 */ /* 0x000fe20008000005 */
[----:B------:R-:W-:Y:S01]  /*6830*/  HADD2.F32 R72, -RZ, R71.H1_H1 ;  /* 0x30000047ff487230 */ /* 0x000fe20000004100 */
[----:B------:R-:W-:Y:S01]  /*6840*/  F2FP.F16.E5M2.UNPACK_B R85, R85.H1 ;  /* 0x00000055ff55723e */ /* 0x000fe200030004ff */
[--C-:B------:R-:W-:Y:S02]  /*6850*/  HADD2.F32 R73, -RZ, R75.reuse.H0_H0 ;  /* 0x2000004bff497230 */ /* 0x100fe40000004100 */
[C---:B--2---:R-:W-:Y:S01]  /*6860*/  FMUL R4, R47.reuse, R4 ;  /* 0x000000042f047220 */ /* 0x044fe20000400000 */
[C---:B------:R-:W-:Y:S01]  /*6870*/  FMUL R5, R47.reuse, R5 ;  /* 0x000000052f057220 */ /* 0x040fe20000400000 */
[C---:B------:R-:W-:Y:S01]  /*6880*/  FMUL R8, R47.reuse, R8 ;  /* 0x000000082f087220 */ /* 0x040fe20000400000 */
[----:B------:R-:W-:Y:S01]  /*6890*/  FMUL R9, R47, R9 ;  /* 0x000000092f097220 */ /* 0x000fe20000400000 */
[C---:B------:R-:W-:Y:S01]  /*68a0*/  FFMA R4, R49.reuse, R50, R4 ;  /* 0x0000003231047223 */ /* 0x040fe20000000004 */
[----:B------:R-:W-:Y:S01]  /*68b0*/  SYNCS.ARRIVE.TRANS64.RED.A1T0 RZ, [UR5], RZ ;  /* 0x000000ffffff79a7 */ /* 0x000fe20008100405 */
        /* <DEDUP_REMOVED lines=18> */
[--C-:B------:R-:W-:Y:S02]  /*69e0*/  HADD2.F32 R55, -RZ, R81.reuse.H0_H0 ;  /* 0x20000051ff377230 */ /* 0x100fe40000004100 */
[----:B------:R-:W-:Y:S01]  /*69f0*/  FMUL R10, R47, R10 ;  /* 0x0000000a2f0a7220 */ /* 0x000fe20000400000 */
[C---:B------:R-:W-:Y:S01]  /*6a00*/  FFMA R6, R49.reuse, R51, R6 ;  /* 0x0000003331067223 */ /* 0x040fe20000000006 */
[----:B------:R-:W-:Y:S02]  /*6a10*/  HADD2.F32 R58, -RZ, R81.H1_H1 ;  /* 0x30000051ff3a7230 */ /* 0x000fe40000004100 */
[C---:B------:R-:W-:Y:S01]  /*6a20*/  FFMA R7, R49.reuse, R54, R7 ;  /* 0x0000003631077223 */ /* 0x040fe20000000007 */
[C---:B------:R-:W-:Y:S01]  /*6a30*/  FFMA R8, R49.reuse, R53, R8 ;  /* 0x0000003531087223 */ /* 0x040fe20000000008 */
[C---:B------:R-:W-:Y:S01]  /*6a40*/  FFMA R9, R49.reuse, R56, R9 ;  /* 0x0000003831097223 */ /* 0x040fe20000000009 */
[----:B------:R-:W-:Y:S01]  /*6a50*/  FFMA R10, R49, R55, R10 ;  /* 0x00000037310a7223 */ /* 0x000fe2000000000a */
[----:B------:R-:W-:Y:S01]  /*6a60*/  HADD2.F32 R51, -RZ, R77.H0_H0 ;  /* 0x2000004dff337230 */ /* 0x000fe20000004100 */
[----:B-1----:R-:W-:Y:S01]  /*6a70*/  F2FP.SATFINITE.E5M2.F32.PACK_AB_MERGE_C R116, R7, R6, RZ ;  /* 0x000000060774723e */ /* 0x002fe200048060ff */
[C---:B------:R-:W-:Y:S01]  /*6a80*/  FMUL R11, R47.reuse, R11 ;  /* 0x0000000b2f0b7220 */ /* 0x040fe20000400000 */
[--C-:B------:R-:W-:Y:S02]  /*6a90*/  HADD2.F32 R59, -RZ, R82.reuse.H0_H0 ;  /* 0x20000052ff3b7230 */ /* 0x100fe40000004100 */
[----:B------:R-:W-:Y:S01]  /*6aa0*/  FMUL R14, R47, R14 ;  /* 0x0000000e2f0e7220 */ /* 0x000fe20000400000 */
[----:B------:R-:W-:Y:S01]  /*6ab0*/  HADD2.F32 R62, -RZ, R82.H1_H1 ;  /* 0x30000052ff3e7230 */ /* 0x000fe20000004100 */
[----:B------:R-:W-:Y:S01]  /*6ac0*/  F2FP.SATFINITE.E5M2.F32.PACK_AB_MERGE_C R116, R5, R4, R116 ;  /* 0x000000040574723e */ /* 0x000fe20004806074 */
[C---:B------:R-:W-:Y:S01]  /*6ad0*/  FFMA R11, R49.reuse, R58, R11 ;  /* 0x0000003a310b7223 */ /* 0x040fe2000000000b */
[C---:B------:R-:W-:Y:S01]  /*6ae0*/  FFMA R12, R49.reuse, R57, R12 ;  /* 0x00000039310c7223 */ /* 0x040fe2000000000c */
[C---:B------:R-:W-:Y:S01]  /*6af0*/  FFMA R13, R49.reuse, R60, R13 ;  /* 0x0000003c310d7223 */ /* 0x040fe2000000000d */
[----:B------:R-:W-:Y:S01]  /*6b00*/  F2FP.F16.E5M2.UNPACK_B R86, R86.H1 ;  /* 0x00000056ff56723e */ /* 0x000fe200030004ff */
[----:B------:R-:W-:Y:S01]  /*6b10*/  FFMA R14, R49, R59, R14 ;  /* 0x0000003b310e7223 */ /* 0x000fe2000000000e */
[----:B------:R-:W-:Y:S01]  /*6b20*/  F2FP.SATFINITE.E5M2.F32.PACK_AB_MERGE_C R117, R11, R10, RZ ;  /* 0x0000000a0b75723e */ /* 0x000fe200048060ff */
[C---:B------:R-:W-:Y:S01]  /*6b30*/  FMUL R15, R47.reuse, R15 ;  /* 0x0000000f2f0f7220 */ /* 0x040fe20000400000 */
[--C-:B------:R-:W-:Y:S02]  /*6b40*/  HADD2.F32 R63, -RZ, R83.reuse.H0_H0 ;  /* 0x20000053ff3f7230 */ /* 0x100fe40000004100 */
[----:B------:R-:W-:Y:S01]  /*6b50*/  FMUL R18, R47, R18 ;  /* 0x000000122f127220 */ /* 0x000fe20000400000 */
[----:B------:R-:W-:Y:S01]  /*6b60*/  HADD2.F32 R66, -RZ, R83.H1_H1 ;  /* 0x30000053ff427230 */ /* 0x000fe20000004100 */
[----:B------:R-:W-:Y:S01]  /*6b70*/  F2FP.SATFINITE.E5M2.F32.PACK_AB_MERGE_C R117, R9, R8, R117 ;  /* 0x000000080975723e */ /* 0x000fe20004806075 */
[C---:B------:R-:W-:Y:S01]  /*6b80*/  FFMA R15, R49.reuse, R62, R15 ;  /* 0x0000003e310f7223 */ /* 0x040fe2000000000f */
[C---:B------:R-:W-:Y:S01]  /*6b90*/  FFMA R16, R49.reuse, R61, R16 ;  /* 0x0000003d31107223 */ /* 0x040fe20000000010 */
[----:B------:R-:W-:Y:S01]  /*6ba0*/  FFMA R17, R49, R64, R17 ;  /* 0x0000004031117223 */ /* 0x000fe20000000011 */
[----:B------:R-:W-:Y:S01]  /*6bb0*/  FMUL R19, R47, R19 ;  /* 0x000000132f137220 */ /* 0x000fe20000400000 */
        /* <DEDUP_REMOVED lines=15> */
[----:B------:R-:W-:Y:S01]  /*6cb0*/  F2FP.F16.E5M2.UNPACK_B R87, R87.H1 ;  /* 0x00000057ff57723e */ /* 0x000fe200030004ff */
        /* <DEDUP_REMOVED lines=32> */
[----:B------:R-:W-:Y:S03]  /*6ec0*/  IADD3 R79, PT, PT, R44, 0x1, RZ ;  /* 0x000000012c4f7810 */ /* 0x000fe60007ffe0ff */
        /* <DEDUP_REMOVED lines=9> */
[----:B------:R-:W-:Y:S02]  /*6f60*/  UIADD3 UR8, UP0, UPT, UR52, 0x680, URZ ;  /* 0x0000068034087890 */ /* 0x000fe4000ff1e0ff */
[----:B------:R-:W-:Y:S02]  /*6f70*/  UIADD3 UR5, UPT, UPT, UR41, 0x40, URZ ;  /* 0x0000004029057890 */ /* 0x000fe4000fffe0ff */
[----:B------:R-:W-:Y:S02]  /*6f80*/  UIADD3 UR4, UPT, UPT, UR49, 0x3200, URZ ;  /* 0x0000320031047890 */ /* 0x000fe4000fffe0ff */
[----:B------:R-:W-:Y:S01]  /*6f90*/  UIADD3.X UR9, UPT, UPT, URZ, UR53, URZ, UP0, !UPT ;  /* 0x00000035ff097290 */ /* 0x000fe200087fe4ff */
[----:B------:R-:W-:Y:S01]  /*6fa0*/  UMOV UR6, UR42 ;  /* 0x0000002a00067c82 */ /* 0x000fe20008000000 */
[----:B------:R-:W-:Y:S07]  /*6fb0*/  UMOV UR7, UR36 ;  /* 0x0000002400077c82 */ /* 0x000fee0008000000 */
[----:B------:R2:W-:Y:S01]  /*6fc0*/  UTMASTG.3D [UR4], [UR8] ;  /* 0x00000004080073b5 */ /* 0x0005e20008010000 */
[----:B------:R0:W-:Y:S01]  /*6fd0*/  UTMACMDFLUSH ;  /* 0x00000000000079b7 */ /* 0x0001e20000000000 */
[----:B--2---:R-:W-:Y:S04]  /*6fe0*/  DEPBAR.LE SB0, 0x1 ;  /* 0x000080400000791a */ /* 0x004fe80000000000 */
.L_x_102:
[----:B------:R-:W-:Y:S05]  /*6ff0*/  BSYNC.RECONVERGENT B0 ;  /* 0x0000000000007941 */ /* 0x000fea0003800200 */
.L_x_101:
[----:B------:R-:W-:Y:S01]  /*7000*/  BAR.SYNC.DEFER_BLOCKING 0x1, 0x80 ;  /* 0x0042000000007b1d */ /* 0x000fe20000010000 */
[----:B------:R-:W-:Y:S01]  /*7010*/  ISETP.NE.AND P2, PT, R111, RZ, PT ;  /* 0x000000ff6f00720c */ /* 0x000fe20003f45270 */
[----:B------:R-:W-:Y:S01]  /*7020*/  IMAD.IADD R20, R43, 0x1, R94 ;  /* 0x000000012b147824 */ /* 0x000fe200078e025e */
[----:B------:R-:W-:Y:S01]  /*7030*/  ISETP.NE.AND P0, PT, R112, 0x2, PT ;  /* 0x000000027000780c */ /* 0x000fe20003f05270 */
[----:B------:R-:W-:Y:S01]  /*7040*/  IMAD.IADD R21, R45, 0x1, R96 ;  /* 0x000000012d157824 */ /* 0x000fe200078e0260 */
[----:B------:R-:W-:Y:S02]  /*7050*/  ISETP.NE.AND P1, PT, R79, 0x4, PT ;  /* 0x000000044f00780c */ /* 0x000fe40003f25270 */
[----:B------:R-:W-:Y:S02]  /*7060*/  SEL R3, RZ, 0x1, P0 ;  /* 0x00000001ff037807 */ /* 0x000fe40000000000 */
[----:B------:R-:W-:Y:S02]  /*7070*/  SEL R0, RZ, 0x1, P1 ;  /* 0x00000001ff007807 */ /* 0x000fe40000800000 */
[----:B------:R-:W-:Y:S02]  /*7080*/  LOP3.LUT R106, R106, R3, RZ, 0x3c, !PT ;  /* 0x000000036a6a7212 */ /* 0x000fe400078e3cff */
[----:B------:R-:W-:Y:S02]  /*7090*/  LOP3.LUT R107, R107, R0, RZ, 0x3c, !PT ;  /* 0x000000006b6b7212 */ /* 0x000fe400078e3cff */
[----:B------:R-:W-:Y:S02]  /*70a0*/  @P2 R2UR UR36, R103 ;  /* 0x00000000672422ca */ /* 0x000fe400000e0000 */
[----:B------:R-:W-:Y:S02]  /*70b0*/  SEL R112, R112, RZ, P0 ;  /* 0x000000ff70707207 */ /* 0x000fe40000000000 */
[----:B------:R-:W-:Y:S01]  /*70c0*/  SEL R44, R79, RZ, P1 ;  /* 0x000000ff4f2c7207 */ /* 0x000fe20000800000 */
[----:B------:R-:W-:Y:S10]  /*70d0*/  @P2 BRA `(.L_x_103) ;  /* 0xffffffd400f82947 */ /* 0x000ff4000383ffff */
[----:B------:R-:W-:Y:S05]  /*70e0*/  EXIT ;  /* 0x000000000000794d */ /* 0x000fea0003800000 */
.L_x_19:
[----:B--2---:R2:W1:Y:S02]  /*70f0*/  SYNCS.PHASECHK.TRANS64.TRYWAIT P0, [R3+URZ+0xd0], R2 ;  /* 0x0000d002030075a7 */ /* 0x00446400080011ff */
[----:B-1----:R-:W-:Y:S05]  /*7100*/  @!P0 NANOSLEEP.SYNCS 0x989680 ;  /* 0x009896800000895d */ /* 0x002fea0003900000 */
[----:B------:R-:W1:Y:S02]  /*7110*/  @!P0 SYNCS.PHASECHK.TRANS64 P0, [R3+URZ+0xd0], R2 ;  /* 0x0000d002030085a7 */ /* 0x000e6400080010ff */
[----:B-1----:R-:W-:Y:S05]  /*7120*/  @!P0 BRA `(.L_x_19) ;  /* 0xfffffffc00f08947 */ /* 0x002fea000383ffff */
[----:B------:R-:W-:Y:S05]  /*7130*/  BRA `(.L_x_104) ;  /* 0xffffffa400147947 */ /* 0x000fea000383ffff */
.L_x_22:
[----:B-1----:R-:W-:-:S07]  /*7140*/  MOV R2, UR33 ;  /* 0x0000002100027c02 */ /* 0x002fce0008000f00 */
.L_x_105:
[----:B-1----:R1:W2:Y:S02]  /*7150*/  SYNCS.PHASECHK.TRANS64.TRYWAIT P0, [R2+URZ+0x18], R5 ;  /* 0x00001805020075a7 */ /* 0x0022a400080011ff */
[----:B--2---:R-:W-:Y:S05]  /*7160*/  @!P0 NANOSLEEP.SYNCS 0x989680 ;  /* 0x009896800000895d */ /* 0x004fea0003900000 */
[----:B------:R-:W2:Y:S02]  /*7170*/  @!P0 SYNCS.PHASECHK.TRANS64 P0, [R2+URZ+0x18], R5 ;  /* 0x00001805020085a7 */ /* 0x000ea400080010ff */
[----:B--2---:R-:W-:Y:S05]  /*7180*/  @!P0 BRA `(.L_x_105) ;  /* 0xfffffffc00f08947 */ /* 0x004fea000383ffff */
[----:B------:R-:W-:Y:S05]  /*7190*/  BRA `(.L_x_21) ;  /* 0xffffffa400647947 */ /* 0x000fea000383ffff */
.L_x_28:
[----:B-1----:R-:W-:-:S07]  /*71a0*/  MOV R2, UR17 ;  /* 0x0000001100027c02 */ /* 0x002fce0008000f00 */
.L_x_106:
[----:B-1----:R1:W2:Y:S02]  /*71b0*/  SYNCS.PHASECHK.TRANS64.TRYWAIT P0, [R2+URZ+0x18], R5 ;  /* 0x00001805020075a7 */ /* 0x0022a400080011ff */
[----:B--2---:R-:W-:Y:S05]  /*71c0*/  @!P0 NANOSLEEP.SYNCS 0x989680 ;  /* 0x009896800000895d */ /* 0x004fea0003900000 */
[----:B------:R-:W2:Y:S02]  /*71d0*/  @!P0 SYNCS.PHASECHK.TRANS64 P0, [R2+URZ+0x18], R5 ;  /* 0x00001805020085a7 */ /* 0x000ea400080010ff */
[----:B--2---:R-:W-:Y:S05]  /*71e0*/  @!P0 BRA `(.L_x_106) ;  /* 0xfffffffc00f08947 */ /* 0x004fea000383ffff */
[----:B------:R-:W-:Y:S05]  /*71f0*/  BRA `(.L_x_27) ;  /* 0xffffffa8000c7947 */ /* 0x000fea000383ffff */
.L_x_32:
[----:B-1----:R1:W2:Y:S02]  /*7200*/  SYNCS.PHASECHK.TRANS64.TRYWAIT P0, [R2+URZ+0x60], R3 ;  /* 0x00006003020075a7 */ /* 0x0022a400080011ff */
[----:B--2---:R-:W-:Y:S05]  /*7210*/  @!P0 NANOSLEEP.SYNCS 0x989680 ;  /* 0x009896800000895d */ /* 0x004fea0003900000 */
[----:B------:R-:W2:Y:S02]  /*7220*/  @!P0 SYNCS.PHASECHK.TRANS64 P0, [R2+URZ+0x60], R3 ;  /* 0x00006003020085a7 */ /* 0x000ea400080010ff */
[----:B--2---:R-:W-:Y:S05]  /*7230*/  @!P0 BRA `(.L_x_32) ;  /* 0xfffffffc00f08947 */ /* 0x004fea000383ffff */
[----:B------:R-:W-:Y:S05]  /*7240*/  BRA `(.L_x_107) ;  /* 0xffffffa8009c7947 */ /* 0x000fea000383ffff */
.L_x_36:
[----:B----4-:R-:W-:-:S07]  /*7250*/  MOV R0, UR5 ;  /* 0x0000000500007c02 */ /* 0x010fce0008000f00 */
.L_x_108:
[----:B-1----:R1:W2:Y:S02]  /*7260*/  SYNCS.PHASECHK.TRANS64.TRYWAIT P0, [R0+URZ], R3 ;  /* 0x00000003000075a7 */ /* 0x0022a400080011ff */
[----:B--2---:R-:W-:Y:S05]  /*7270*/  @!P0 NANOSLEEP.SYNCS 0x989680 ;  /* 0x009896800000895d */ /* 0x004fea0003900000 */
[----:B------:R-:W2:Y:S02]  /*7280*/  @!P0 SYNCS.PHASECHK.TRANS64 P0, [R0+URZ], R3 ;  /* 0x00000003000085a7 */ /* 0x000ea400080010ff */
[----:B--2---:R-:W-:Y:S05]  /*7290*/  @!P0 BRA `(.L_x_108) ;  /* 0xfffffffc00f08947 */ /* 0x004fea000383ffff */
[----:B------:R-:W-:Y:S05]  /*72a0*/  BRA `(.L_x_109) ;  /* 0xffffffb0000c7947 */ /* 0x000fea000383ffff */
.L_x_37:
[----:B----4-:R-:W-:-:S07]  /*72b0*/  MOV R0, UR5 ;  /* 0x0000000500007c02 */ /* 0x010fce0008000f00 */
.L_x_110:
[----:B-1----:R1:W2:Y:S02]  /*72c0*/  SYNCS.PHASECHK.TRANS64.TRYWAIT P0, [R0+URZ], R3 ;  /* 0x00000003000075a7 */ /* 0x0022a400080011ff */
[----:B--2---:R-:W-:Y:S05]  /*72d0*/  @!P0 NANOSLEEP.SYNCS 0x989680 ;  /* 0x009896800000895d */ /* 0x004fea0003900000 */
[----:B------:R-:W2:Y:S02]  /*72e0*/  @!P0 SYNCS.PHASECHK.TRANS64 P0, [R0+URZ], R3 ;  /* 0x00000003000085a7 */ /* 0x000ea400080010ff */
[----:B--2---:R-:W-:Y:S05]  /*72f0*/  @!P0 BRA `(.L_x_110) ;  /* 0xfffffffc00f08947 */ /* 0x004fea000383ffff */
[----:B------:R-:W-:Y:S05]  /*7300*/  BRA `(.L_x_111) ;  /* 0xffffffb000187947 */ /* 0x000fea000383ffff */
.L_x_40:
[----:B-1----:R1:W2:Y:S02]  /*7310*/  SYNCS.PHASECHK.TRANS64.TRYWAIT P0, [R0+URZ+0xc0], R5 ;  /* 0x0000c005000075a7 */ /* 0x0022a400080011ff */
[----:B--2---:R-:W-:Y:S05]  /*7320*/  @!P0 NANOSLEEP.SYNCS 0x989680 ;  /* 0x009896800000895d */ /* 0x004fea0003900000 */
[----:B------:R-:W2:Y:S02]  /*7330*/  @!P0 SYNCS.PHASECHK.TRANS64 P0, [R0+URZ+0xc0], R5 ;  /* 0x0000c005000085a7 */ /* 0x000ea400080010ff */
[----:B--2---:R-:W-:Y:S05]  /*7340*/  @!P0 BRA `(.L_x_40) ;  /* 0xfffffffc00f08947 */ /* 0x004fea000383ffff */
[----:B------:R-:W-:Y:S05]  /*7350*/  BRA `(.L_x_112) ;  /* 0xffffffb000747947 */ /* 0x000fea000383ffff */
.L_x_41:
[----:B------:R-:W-:-:S07]  /*7360*/  MOV R0, UR5 ;  /* 0x0000000500007c02 */ /* 0x000fce0008000f00 */
.L_x_113:
[----:B-1----:R1:W2:Y:S02]  /*7370*/  SYNCS.PHASECHK.TRANS64.TRYWAIT P0, [R0+URZ+0x70], R5 ;  /* 0x00007005000075a7 */ /* 0x0022a400080011ff */
[----:B--2---:R-:W-:Y:S05]  /*7380*/  @!P0 NANOSLEEP.SYNCS 0x989680 ;  /* 0x009896800000895d */ /* 0x004fea0003900000 */
[----:B------:R-:W2:Y:S02]  /*7390*/  @!P0 SYNCS.PHASECHK.TRANS64 P0, [R0+URZ+0x70], R5 ;  /* 0x00007005000085a7 */ /* 0x000ea400080010ff */
[----:B--2---:R-:W-:Y:S05]  /*73a0*/  @!P0 BRA `(.L_x_113) ;  /* 0xfffffffc00f08947 */ /* 0x004fea000383ffff */
[----:B------:R-:W-:Y:S05]  /*73b0*/  BRA `(.L_x_114) ;  /* 0xffffffb000847947 */ /* 0x000fea000383ffff */
.L_x_42:
[----:B-1----:R1:W2:Y:S02]  /*73c0*/  SYNCS.PHASECHK.TRANS64.TRYWAIT P1, [R0+URZ+0x60], R5 ;  /* 0x00006005000075a7 */ /* 0x0022a400080211ff */
[----:B--2---:R-:W-:Y:S05]  /*73d0*/  @!P1 NANOSLEEP.SYNCS 0x989680 ;  /* 0x009896800000995d */ /* 0x004fea0003900000 */
[----:B------:R-:W2:Y:S02]  /*73e0*/  @!P1 SYNCS.PHASECHK.TRANS64 P1, [R0+URZ+0x60], R5 ;  /* 0x00006005000095a7 */ /* 0x000ea400080210ff */
[----:B--2---:R-:W-:Y:S05]  /*73f0*/  @!P1 BRA `(.L_x_42) ;  /* 0xfffffffc00f09947 */ /* 0x004fea000383ffff */
[----:B------:R-:W-:Y:S05]  /*7400*/  BRA `(.L_x_115) ;  /* 0xffffffb000b47947 */ /* 0x000fea000383ffff */
.L_x_45:
[----:B------:R-:W-:-:S07]  /*7410*/  MOV R0, UR5 ;  /* 0x0000000500007c02 */ /* 0x000fce0008000f00 */
.L_x_116:
[----:B-1----:R1:W2:Y:S02]  /*7420*/  SYNCS.PHASECHK.TRANS64.TRYWAIT P0, [R0+URZ+0x70], R3 ;  /* 0x00007003000075a7 */ /* 0x0022a400080011ff */
[----:B--2---:R-:W-:Y:S05]  /*7430*/  @!P0 NANOSLEEP.SYNCS 0x989680 ;  /* 0x009896800000895d */ /* 0x004fea0003900000 */
[----:B------:R-:W2:Y:S02]  /*7440*/  @!P0 SYNCS.PHASECHK.TRANS64 P0, [R0+URZ+0x70], R3 ;  /* 0x00007003000085a7 */ /* 0x000ea400080010ff */
[----:B--2---:R-:W-:Y:S05]  /*7450*/  @!P0 BRA `(.L_x_116) ;  /* 0xfffffffc00f08947 */ /* 0x004fea000383ffff */
[----:B------:R-:W-:Y:S05]  /*7460*/  BRA `(.L_x_44) ;  /* 0xffffffb400087947 */ /* 0x000fea000383ffff */
.L_x_52:
[----:B-1----:R1:W2:Y:S02]  /*7470*/  SYNCS.PHASECHK.TRANS64.TRYWAIT P1, [R0+URZ+0x60], R5 ;  /* 0x00006005000075a7 */ /* 0x0022a400080211ff */
[----:B--2---:R-:W-:Y:S05]  /*7480*/  @!P1 NANOSLEEP.SYNCS 0x989680 ;  /* 0x009896800000995d */ /* 0x004fea0003900000 */
[----:B------:R-:W2:Y:S02]  /*7490*/  @!P1 SYNCS.PHASECHK.TRANS64 P1, [R0+URZ+0x60], R5 ;  /* 0x00006005000095a7 */ /* 0x000ea400080210ff */
[----:B--2---:R-:W-:Y:S05]  /*74a0*/  @!P1 BRA `(.L_x_52) ;  /* 0xfffffffc00f09947 */ /* 0x004fea000383ffff */
[----:B------:R-:W-:Y:S05]  /*74b0*/  BRA `(.L_x_117) ;  /* 0xffffffb800787947 */ /* 0x000fea000383ffff */
.L_x_53:
[----:B------:R-:W-:-:S07]  /*74c0*/  MOV R3, UR7 ;  /* 0x0000000700037c02 */ /* 0x000fce0008000f00 */
.L_x_118:
[----:B-1----:R1:W2:Y:S02]  /*74d0*/  SYNCS.PHASECHK.TRANS64.TRYWAIT P0, [R3+URZ+0xa0], R0 ;  /* 0x0000a000030075a7 */ /* 0x0022a400080011ff */
[----:B--2---:R-:W-:Y:S05]  /*74e0*/  @!P0 NANOSLEEP.SYNCS 0x989680 ;  /* 0x009896800000895d */ /* 0x004fea0003900000 */
[----:B------:R-:W2:Y:S02]  /*74f0*/  @!P0 SYNCS.PHASECHK.TRANS64 P0, [R3+URZ+0xa0], R0 ;  /* 0x0000a000030085a7 */ /* 0x000ea400080010ff */
[----:B--2---:R-:W-:Y:S05]  /*7500*/  @!P0 BRA `(.L_x_118) ;  /* 0xfffffffc00f08947 */ /* 0x004fea000383ffff */
[----:B------:R-:W-:Y:S05]  /*7510*/  BRA `(.L_x_119) ;  /* 0xffffffb800c87947 */ /* 0x000fea000383ffff */
.L_x_56:
[----:B------:R-:W-:Y:S07]  /*7520*/  MOV R0, UR6 ;  /* 0x0000000600007c02 */ /* 0x000fee0008000f00 */
.L_x_120:
[----:B-1----:R1:W2:Y:S02]  /*7530*/  SYNCS.PHASECHK.TRANS64.TRYWAIT P0, [R0+URZ], R3 ;  /* 0x00000003000075a7 */ /* 0x0022a400080011ff */
[----:B--2---:R-:W-:Y:S05]  /*7540*/  @!P0 NANOSLEEP.SYNCS 0x989680 ;  /* 0x009896800000895d */ /* 0x004fea0003900000 */
[----:B------:R-:W2:Y:S02]  /*7550*/  @!P0 SYNCS.PHASECHK.TRANS64 P0, [R0+URZ], R3 ;  /* 0x00000003000085a7 */ /* 0x000ea400080010ff */
[----:B--2---:R-:W-:Y:S05]  /*7560*/  @!P0 BRA `(.L_x_120) ;  /* 0xfffffffc00f08947 */ /* 0x004fea000383ffff */
[----:B------:R-:W-:Y:S05]  /*7570*/  BRA `(.L_x_55) ;  /* 0xffffffb800e47947 */ /* 0x000fea000383ffff */
.L_x_59:
[----:B------:R-:W-:-:S07]  /*7580*/  MOV R0, UR6 ;  /* 0x0000000600007c02 */ /* 0x000fce0008000f00 */
.L_x_121:
[----:B--2---:R2:W4:Y:S02]  /*7590*/  SYNCS.PHASECHK.TRANS64.TRYWAIT P0, [R0+URZ], R3 ;  /* 0x00000003000075a7 */ /* 0x00452400080011ff */
[----:B----4-:R-:W-:Y:S05]  /*75a0*/  @!P0 NANOSLEEP.SYNCS 0x989680 ;  /* 0x009896800000895d */ /* 0x010fea0003900000 */
[----:B------:R-:W4:Y:S02]  /*75b0*/  @!P0 SYNCS.PHASECHK.TRANS64 P0, [R0+URZ], R3 ;  /* 0x00000003000085a7 */ /* 0x000f2400080010ff */
[----:B----4-:R-:W-:Y:S05]  /*75c0*/  @!P0 BRA `(.L_x_121) ;  /* 0xfffffffc00f08947 */ /* 0x010fea000383ffff */
[----:B------:R-:W-:Y:S05]  /*75d0*/  BRA `(.L_x_122) ;  /* 0xffffffbc00c07947 */ /* 0x000fea000383ffff */
.L_x_60:
[----:B------:R-:W-:-:S07]  /*75e0*/  MOV R0, UR6 ;  /* 0x0000000600007c02 */ /* 0x000fce0008000f00 */
.L_x_123:
[----:B-1----:R1:W2:Y:S02]  /*75f0*/  SYNCS.PHASECHK.TRANS64.TRYWAIT P0, [R0+URZ], R3 ;  /* 0x00000003000075a7 */ /* 0x0022a400080011ff */
[----:B--2---:R-:W-:Y:S05]  /*7600*/  @!P0 NANOSLEEP.SYNCS 0x989680 ;  /* 0x009896800000895d */ /* 0x004fea0003900000 */
[----:B------:R-:W2:Y:S02]  /*7610*/  @!P0 SYNCS.PHASECHK.TRANS64 P0, [R0+URZ], R3 ;  /* 0x00000003000085a7 */ /* 0x000ea400080010ff */
[----:B--2---:R-:W-:Y:S05]  /*7620*/  @!P0 BRA `(.L_x_123) ;  /* 0xfffffffc00f08947 */ /* 0x004fea000383ffff */
[----:B------:R-:W-:Y:S05]  /*7630*/  BRA `(.L_x_124) ;  /* 0xffffffbc00cc7947 */ /* 0x000fea000383ffff */
.L_x_61:
[----:B------:R-:W-:-:S07]  /*7640*/  MOV R0, UR6 ;  /* 0x0000000600007c02 */ /* 0x000fce0008000f00 */
.L_x_125:
[----:B-1----:R1:W2:Y:S02]  /*7650*/  SYNCS.PHASECHK.TRANS64.TRYWAIT P0, [R0+URZ], R3 ;  /* 0x00000003000075a7 */ /* 0x0022a400080011ff */
[----:B--2---:R-:W-:Y:S05]  /*7660*/  @!P0 NANOSLEEP.SYNCS 0x989680 ;  /* 0x009896800000895d */ /* 0x004fea0003900000 */
[----:B------:R-:W2:Y:S02]  /*7670*/  @!P0 SYNCS.PHASECHK.TRANS64 P0, [R0+URZ], R3 ;  /* 0x00000003000085a7 */ /* 0x000ea400080010ff */
[----:B--2---:R-:W-:Y:S05]  /*7680*/  @!P0 BRA `(.L_x_125) ;  /* 0xfffffffc00f08947 */ /* 0x004fea000383ffff */
[----:B------:R-:W-:Y:S05]  /*7690*/  BRA `(.L_x_126) ;  /* 0xffffffbc00d87947 */ /* 0x000fea000383ffff */
.L_x_62:
[----:B------:R-:W-:-:S07]  /*76a0*/  MOV R0, UR7 ;  /* 0x0000000700007c02 */ /* 0x000fce0008000f00 */
.L_x_127:
[----:B-1----:R1:W2:Y:S02]  /*76b0*/  SYNCS.PHASECHK.TRANS64.TRYWAIT P0, [R0+URZ], R3 ;  /* 0x00000003000075a7 */ /* 0x0022a400080011ff */
[----:B--2---:R-:W-:Y:S05]  /*76c0*/  @!P0 NANOSLEEP.SYNCS 0x989680 ;  /* 0x009896800000895d */ /* 0x004fea0003900000 */
[----:B------:R-:W2:Y:S02]  /*76d0*/  @!P0 SYNCS.PHASECHK.TRANS64 P0, [R0+URZ], R3 ;  /* 0x00000003000085a7 */ /* 0x000ea400080010ff */
[----:B--2---:R-:W-:Y:S05]  /*76e0*/  @!P0 BRA `(.L_x_127) ;  /* 0xfffffffc00f08947 */ /* 0x004fea000383ffff */
[----:B------:R-:W-:Y:S05]  /*76f0*/  BRA `(.L_x_128) ;  /* 0xffffffbc00e47947 */ /* 0x000fea000383ffff */
.L_x_67:
[----:B--2---:R2:W3:Y:S02]  /*7700*/  SYNCS.PHASECHK.TRANS64.TRYWAIT P0, [R0+URZ+0x60], R3 ;  /* 0x00006003000075a7 */ /* 0x0044e400080011ff */
[----:B---3--:R-:W-:Y:S05]  /*7710*/  @!P0 NANOSLEEP.SYNCS 0x989680 ;  /* 0x009896800000895d */ /* 0x008fea0003900000 */
[----:B------:R-:W3:Y:S02]  /*7720*/  @!P0 SYNCS.PHASECHK.TRANS64 P0, [R0+URZ+0x60], R3 ;  /* 0x00006003000085a7 */ /* 0x000ee400080010ff */
[----:B---3--:R-:W-:Y:S05]  /*7730*/  @!P0 BRA `(.L_x_67) ;  /* 0xfffffffc00f08947 */ /* 0x008fea000383ffff */
[----:B------:R-:W-:Y:S05]  /*7740*/  BRA `(.L_x_129) ;  /* 0xffffffc000e87947 */ /* 0x000fea000383ffff */
.L_x_70:
[----:B------:R-:W-:Y:S07]  /*7750*/  MOV R0, UR7 ;  /* 0x0000000700007c02 */ /* 0x000fee0008000f00 */
.L_x_130:
[----:B--2---:R2:W3:Y:S02]  /*7760*/  SYNCS.PHASECHK.TRANS64.TRYWAIT P0, [R0+URZ+0x58], R3 ;  /* 0x00005803000075a7 */ /* 0x0044e400080011ff */
[----:B---3--:R-:W-:Y:S05]  /*7770*/  @!P0 NANOSLEEP.SYNCS 0x989680 ;  /* 0x009896800000895d */ /* 0x008fea0003900000 */
[----:B------:R-:W3:Y:S02]  /*7780*/  @!P0 SYNCS.PHASECHK.TRANS64 P0, [R0+URZ+0x58], R3 ;  /* 0x00005803000085a7 */ /* 0x000ee400080010ff */
[----:B---3--:R-:W-:Y:S05]  /*7790*/  @!P0 BRA `(.L_x_130) ;  /* 0xfffffffc00f08947 */ /* 0x008fea000383ffff */
[----:B------:R-:W-:Y:S05]  /*77a0*/  BRA `(.L_x_69) ;  /* 0xffffffc400c87947 */ /* 0x000fea000383ffff */
.L_x_73:
[----:B--2---:R-:W-:Y:S07]  /*77b0*/  MOV R3, UR7 ;  /* 0x0000000700037c02 */ /* 0x004fee0008000f00 */
.L_x_131:
[----:B-1----:R1:W2:Y:S02]  /*77c0*/  SYNCS.PHASECHK.TRANS64.TRYWAIT P0, [R3+URZ+0x40], R12 ;  /* 0x0000400c030075a7 */ /* 0x0022a400080011ff */
[----:B--2---:R-:W-:Y:S05]  /*77d0*/  @!P0 NANOSLEEP.SYNCS 0x989680 ;  /* 0x009896800000895d */ /* 0x004fea0003900000 */
[----:B------:R-:W2:Y:S02]  /*77e0*/  @!P0 SYNCS.PHASECHK.TRANS64 P0, [R3+URZ+0x40], R12 ;  /* 0x0000400c030085a7 */ /* 0x000ea400080010ff */
[----:B--2---:R-:W-:Y:S05]  /*77f0*/  @!P0 BRA `(.L_x_131) ;  /* 0xfffffffc00f08947 */ /* 0x004fea000383ffff */
[----:B------:R-:W-:Y:S05]  /*7800*/  BRA `(.L_x_132) ;  /* 0xffffffc800407947 */ /* 0x000fea000383ffff */
.L_x_74:
[----:B------:R-:W-:Y:S07]  /*7810*/  MOV R3, UR7 ;  /* 0x0000000700037c02 */ /* 0x000fee0008000f00 */
.L_x_133:
[----:B-1----:R1:W2:Y:S02]  /*7820*/  SYNCS.PHASECHK.TRANS64.TRYWAIT P0, [R3+URZ+0x48], R12 ;  /* 0x0000480c030075a7 */ /* 0x0022a400080011ff */
[----:B--2---:R-:W-:Y:S05]  /*7830*/  @!P0 NANOSLEEP.SYNCS 0x989680 ;  /* 0x009896800000895d */ /* 0x004fea0003900000 */
[----:B------:R-:W2:Y:S02]  /*7840*/  @!P0 SYNCS.PHASECHK.TRANS64 P0, [R3+URZ+0x48], R12 ;  /* 0x0000480c030085a7 */ /* 0x000ea400080010ff */
[----:B--2---:R-:W-:Y:S05]  /*7850*/  @!P0 BRA `(.L_x_133) ;  /* 0xfffffffc00f08947 */ /* 0x004fea000383ffff */
[----:B------:R-:W-:Y:S05]  /*7860*/  BRA `(.L_x_134) ;  /* 0xffffffc800c07947 */ /* 0x000fea000383ffff */
.L_x_76:
[----:B------:R-:W-:-:S07]  /*7870*/  MOV R0, UR7 ;  /* 0x0000000700007c02 */ /* 0x000fce0008000f00 */
.L_x_135:
[----:B-1----:R1:W3:Y:S02]  /*7880*/  SYNCS.PHASECHK.TRANS64.TRYWAIT P0, [R0+URZ+0x40], R3 ;  /* 0x00004003000075a7 */ /* 0x0022e400080011ff */
[----:B---3--:R-:W-:Y:S05]  /*7890*/  @!P0 NANOSLEEP.SYNCS 0x989680 ;  /* 0x009896800000895d */ /* 0x008fea0003900000 */
[----:B------:R-:W3:Y:S02]  /*78a0*/  @!P0 SYNCS.PHASECHK.TRANS64 P0, [R0+URZ+0x40], R3 ;  /* 0x00004003000085a7 */ /* 0x000ee400080010ff */
[----:B---3--:R-:W-:Y:S05]  /*78b0*/  @!P0 BRA `(.L_x_135) ;  /* 0xfffffffc00f08947 */ /* 0x008fea000383ffff */
[----:B------:R-:W-:Y:S05]  /*78c0*/  BRA `(.L_x_136) ;  /* 0xffffffcc00307947 */ /* 0x000fea000383ffff */
.L_x_78:
[----:B--2---:R2:W4:Y:S02]  /*78d0*/  SYNCS.PHASECHK.TRANS64.TRYWAIT P0, [R0+URZ+0x60], R3 ;  /* 0x00006003000075a7 */ /* 0x00452400080011ff */
[----:B----4-:R-:W-:Y:S05]  /*78e0*/  @!P0 NANOSLEEP.SYNCS 0x989680 ;  /* 0x009896800000895d */ /* 0x010fea0003900000 */
[----:B------:R-:W4:Y:S02]  /*78f0*/  @!P0 SYNCS.PHASECHK.TRANS64 P0, [R0+URZ+0x60], R3 ;  /* 0x00006003000085a7 */ /* 0x000f2400080010ff */
[----:B----4-:R-:W-:Y:S05]  /*7900*/  @!P0 BRA `(.L_x_78) ;  /* 0xfffffffc00f08947 */ /* 0x010fea000383ffff */
[----:B------:R-:W-:Y:S05]  /*7910*/  BRA `(.L_x_137) ;  /* 0xffffffcc00fc7947 */ /* 0x000fea000383ffff */
.L_x_89:
[----:B-1----:R1:W3:Y:S02]  /*7920*/  SYNCS.PHASECHK.TRANS64.TRYWAIT P1, [R0+URZ+0x30], R3 ;  /* 0x00003003000075a7 */ /* 0x0022e400080211ff */
[----:B---3--:R-:W-:Y:S05]  /*7930*/  @!P1 NANOSLEEP.SYNCS 0x989680 ;  /* 0x009896800000995d */ /* 0x008fea0003900000 */
[----:B------:R-:W3:Y:S02]  /*7940*/  @!P1 SYNCS.PHASECHK.TRANS64 P1, [R0+URZ+0x30], R3 ;  /* 0x00003003000095a7 */ /* 0x000ee400080210ff */
[----:B---3--:R-:W-:Y:S05]  /*7950*/  @!P1 BRA `(.L_x_89) ;  /* 0xfffffffc00f09947 */ /* 0x008fea000383ffff */
[----:B------:R-:W-:Y:S05]  /*7960*/  BRA `(.L_x_88) ;  /* 0xffffffdc00147947 */ /* 0x000fea000383ffff */
.L_x_91:
[----:B-1----:R1:W4:Y:S02]  /*7970*/  SYNCS.PHASECHK.TRANS64.TRYWAIT P0, [R113+URZ+0x80], R2 ;  /* 0x00008002710075a7 */ /* 0x00232400080011ff */
[----:B----4-:R-:W-:Y:S05]  /*7980*/  @!P0 NANOSLEEP.SYNCS 0x989680 ;  /* 0x009896800000895d */ /* 0x010fea0003900000 */
[----:B------:R-:W4:Y:S02]  /*7990*/  @!P0 SYNCS.PHASECHK.TRANS64 P0, [R113+URZ+0x80], R2 ;  /* 0x00008002710085a7 */ /* 0x000f2400080010ff */
[----:B----4-:R-:W-:Y:S05]  /*79a0*/  @!P0 BRA `(.L_x_91) ;  /* 0xfffffffc00f08947 */ /* 0x010fea000383ffff */
[----:B------:R-:W-:Y:S05]  /*79b0*/  BRA `(.L_x_90) ;  /* 0xffffffdc00687947 */ /* 0x000fea000383ffff */
.L_x_99:
[----:B--2---:R2:W3:Y:S02]  /*79c0*/  SYNCS.PHASECHK.TRANS64.TRYWAIT P0, [R32+URZ+0x30], R3 ;  /* 0x00003003200075a7 */ /* 0x0044e400080011ff */
[----:B---3--:R-:W-:Y:S05]  /*79d0*/  @!P0 NANOSLEEP.SYNCS 0x989680 ;  /* 0x009896800000895d */ /* 0x008fea0003900000 */
[----:B------:R-:W3:Y:S02]  /*79e0*/  @!P0 SYNCS.PHASECHK.TRANS64 P0, [R32+URZ+0x30], R3 ;  /* 0x00003003200085a7 */ /* 0x000ee400080010ff */
[----:B---3--:R-:W-:Y:S05]  /*79f0*/  @!P0 BRA `(.L_x_99) ;  /* 0xfffffffc00f08947 */ /* 0x008fea000383ffff */
[----:B------:R-:W-:Y:S05]  /*7a00*/  BRA `(.L_x_98) ;  /* 0xffffffe800587947 */ /* 0x000fea000383ffff */
        .weak           $__internal_0_$__cuda_sm10x_tcgen05_guardrail_trap_col_being_dealloced_not_returned_by_alloc
        .type           $__internal_0_$__cuda_sm10x_tcgen05_guardrail_trap_col_being_dealloced_not_returned_by_alloc,@function
        .size           $__internal_0_$__cuda_sm10x_tcgen05_guardrail_trap_col_being_dealloced_not_returned_by_alloc,($__internal_1_$__cuda_sm10x_tcgen05_guardrail_trap_phase_invalid_during_alloc - $__internal_0_$__cuda_sm10x_tcgen05_guardrail_trap_col_being_dealloced_not_returned_by_alloc)
$__internal_0_$__cuda_sm10x_tcgen05_guardrail_trap_col_being_dealloced_not_returned_by_alloc:
[----:B------:R-:W-:Y:S05]  /*7a10*/  BPT.TRAP 0x1 ;  /* 0x000000040000795c */ /* 0x000fea0000300000 */
[----:B------:R-:W-:-:S04]  /*7a20*/  HFMA2 R3, -RZ, RZ, 0, 0 ;  /* 0x00000000ff037431 */ /* 0x000fc800000001ff */
[----:B------:R-:W-:Y:S05]  /*7a30*/  RET.REL.NODEC R2 `(_ZN7cutlass13device_kernelINS_4gemm6kernel13GemmUniversalIN4cute5tupleIJiiiiEEENS1_10collective13CollectiveMmaINS1_35MainloopSm100TmaUmmaWarpSpecializedILi3ELi2ELi4ENS5_IJNS4_1CILi1EEESB_SB_EEEEENS5_IJNSA_ILi64EEENSA_ILi128EEESF_EEENS_12float_e5m2_tENS5_IJlSB_lEEESH_SI_NS4_8TiledMMAINS4_8MMA_AtomIJNS4_10MMA_TraitsINS4_19SM100_MMA_F8F6F4_SSEJSH_SH_fSE_SF_NS4_17integral_constantINS4_4UMMA5MajorELSP_0EEESQ_NSN_INSO_7ScaleInELSR_0EEESS_EEEEEENS4_6LayoutISC_NS5_IJNSA_ILi0EEESW_SW_EEEEENS5_IJNS4_10UnderscoreESZ_SZ_EEEEENS4_13SM90_TMA_LOADENS4_14ComposedLayoutINS4_7SwizzleILi3ELi4ELi3EEENS4_18smem_ptr_flag_bitsILi8EEENSV_INS5_IJNSA_ILi8EEESF_EEENS5_IJSF_SB_EEEEEEEvNS4_8identityES12_S1C_vS1D_EENS_8epilogue10collective18CollectiveEpilogueINS1F_23Sm100TmaWarpSpecializedILi2ELi2ELi32ELb0ELb0EEEJSG_NS5_IJNSV_ISE_SB_EES1K_EEESH_SI_SH_SI_NS1F_6fusion15FusionCallbacksIS1J_NS1M_17LinearCombinationISH_fSH_fLNS_15FloatRoundStyleE2EEESG_S1L_JEEENS4_5SM1004TMEM4LOAD26SM100_TMEM_LOAD_16dp32b32xES12_NS13_INS14_ILi2ELi4ELi3EEES17_NSV_INS5_IJS18_SE_EEENS5_IJSE_SB_EEEEEEENS4_39AutoVectorizingCopyWithAssumedAlignmentILi128EEENS4_14SM90_TMA_STOREES20_S22_S22_EEEvvEEEEvNT_6ParamsE) ;  /* 0xffffff8402707950 */ /* 0x000fea0003c3ffff */
        .weak           $__internal_1_$__cuda_sm10x_tcgen05_guardrail_trap_phase_invalid_during_alloc
        .type           $__internal_1_$__cuda_sm10x_tcgen05_guardrail_trap_phase_invalid_during_alloc,@function
        .size           $__internal_1_$__cuda_sm10x_tcgen05_guardrail_trap_phase_invalid_during_alloc,($__internal_2_$__cuda_sm10x_tcgen05_guardrail_trap_unallocated_columns_being_dealloced - $__internal_1_$__cuda_sm10x_tcgen05_guardrail_trap_phase_invalid_during_alloc)
$__internal_1_$__cuda_sm10x_tcgen05_guardrail_trap_phase_invalid_during_alloc:
[----:B------:R-:W-:Y:S05]  /*7a40*/  BPT.TRAP 0x1 ;  /* 0x000000040000795c */ /* 0x000fea0000300000 */
[----:B------:R-:W-:-:S04]  /*7a50*/  MOV R3, 0x0 ;  /* 0x0000000000037802 */ /* 0x000fc80000000f00 */
[----:B------:R-:W-:Y:S05]  /*7a60*/  RET.REL.NODEC R2 `(_ZN7cutlass13device_kernelINS_4gemm6kernel13GemmUniversalIN4cute5tupleIJiiiiEEENS1_10collective13CollectiveMmaINS1_35MainloopSm100TmaUmmaWarpSpecializedILi3ELi2ELi4ENS5_IJNS4_1CILi1EEESB_SB_EEEEENS5_IJNSA_ILi64EEENSA_ILi128EEESF_EEENS_12float_e5m2_tENS5_IJlSB_lEEESH_SI_NS4_8TiledMMAINS4_8MMA_AtomIJNS4_10MMA_TraitsINS4_19SM100_MMA_F8F6F4_SSEJSH_SH_fSE_SF_NS4_17integral_constantINS4_4UMMA5MajorELSP_0EEESQ_NSN_INSO_7ScaleInELSR_0EEESS_EEEEEENS4_6LayoutISC_NS5_IJNSA_ILi0EEESW_SW_EEEEENS5_IJNS4_10UnderscoreESZ_SZ_EEEEENS4_13SM90_TMA_LOADENS4_14ComposedLayoutINS4_7SwizzleILi3ELi4ELi3EEENS4_18smem_ptr_flag_bitsILi8EEENSV_INS5_IJNSA_ILi8EEESF_EEENS5_IJSF_SB_EEEEEEEvNS4_8identityES12_S1C_vS1D_EENS_8epilogue10collective18CollectiveEpilogueINS1F_23Sm100TmaWarpSpecializedILi2ELi2ELi32ELb0ELb0EEEJSG_NS5_IJNSV_ISE_SB_EES1K_EEESH_SI_SH_SI_NS1F_6fusion15FusionCallbacksIS1J_NS1M_17LinearCombinationISH_fSH_fLNS_15FloatRoundStyleE2EEESG_S1L_JEEENS4_5SM1004TMEM4LOAD26SM100_TMEM_LOAD_16dp32b32xES12_NS13_INS14_ILi2ELi4ELi3EEES17_NSV_INS5_IJS18_SE_EEENS5_IJSE_SB_EEEEEEENS4_39AutoVectorizingCopyWithAssumedAlignmentILi128EEENS4_14SM90_TMA_STOREES20_S22_S22_EEEvvEEEEvNT_6ParamsE) ;  /* 0xffffff8402647950 */ /* 0x000fea0003c3ffff */
        .weak           $__internal_2_$__cuda_sm10x_tcgen05_guardrail_trap_unallocated_columns_being_dealloced
        .type           $__internal_2_$__cuda_sm10x_tcgen05_guardrail_trap_unallocated_columns_being_dealloced,@function
        .size           $__internal_2_$__cuda_sm10x_tcgen05_guardrail_trap_unallocated_columns_being_dealloced,(.L_x_139 - $__internal_2_$__cuda_sm10x_tcgen05_guardrail_trap_unallocated_columns_being_dealloced)
$__internal_2_$__cuda_sm10x_tcgen05_guardrail_trap_unallocated_columns_being_dealloced:
[----:B------:R-:W-:Y:S05]  /*7a70*/  BPT.TRAP 0x1 ;  /* 0x000000040000795c */ /* 0x000fea0000300000 */
[----:B------:R-:W-:-:S04]  /*7a80*/  HFMA2 R3, -RZ, RZ, 0, 0 ;  /* 0x00000000ff037431 */ /* 0x000fc800000001ff */
[----:B------:R-:W-:Y:S05]  /*7a90*/  RET.REL.NODEC R2 `(_ZN7cutlass13device_kernelINS_4gemm6kernel13GemmUniversalIN4cute5tupleIJiiiiEEENS1_10collective13CollectiveMmaINS1_35MainloopSm100TmaUmmaWarpSpecializedILi3ELi2ELi4ENS5_IJNS4_1CILi1EEESB_SB_EEEEENS5_IJNSA_ILi64EEENSA_ILi128EEESF_EEENS_12float_e5m2_tENS5_IJlSB_lEEESH_SI_NS4_8TiledMMAINS4_8MMA_AtomIJNS4_10MMA_TraitsINS4_19SM100_MMA_F8F6F4_SSEJSH_SH_fSE_SF_NS4_17integral_constantINS4_4UMMA5MajorELSP_0EEESQ_NSN_INSO_7ScaleInELSR_0EEESS_EEEEEENS4_6LayoutISC_NS5_IJNSA_ILi0EEESW_SW_EEEEENS5_IJNS4_10UnderscoreESZ_SZ_EEEEENS4_13SM90_TMA_LOADENS4_14ComposedLayoutINS4_7SwizzleILi3ELi4ELi3EEENS4_18smem_ptr_flag_bitsILi8EEENSV_INS5_IJNSA_ILi8EEESF_EEENS5_IJSF_SB_EEEEEEEvNS4_8identityES12_S1C_vS1D_EENS_8epilogue10collective18CollectiveEpilogueINS1F_23Sm100TmaWarpSpecializedILi2ELi2ELi32ELb0ELb0EEEJSG_NS5_IJNSV_ISE_SB_EES1K_EEESH_SI_SH_SI_NS1F_6fusion15FusionCallbacksIS1J_NS1M_17LinearCombinationISH_fSH_fLNS_15FloatRoundStyleE2EEESG_S1L_JEEENS4_5SM1004TMEM4LOAD26SM100_TMEM_LOAD_16dp32b32xES12_NS13_INS14_ILi2ELi4ELi3EEES17_NSV_INS5_IJS18_SE_EEENS5_IJSE_SB_EEEEEEENS4_39AutoVectorizingCopyWithAssumedAlignmentILi128EEENS4_14SM90_TMA_STOREES20_S22_S22_EEEvvEEEEvNT_6ParamsE) ;  /* 0xffffff8402587950 */ /* 0x000fea0003c3ffff */
.L_x_138:
[----:B------:R-:W-:-:S00]  /*7aa0*/  BRA `(.L_x_138) ;  /* 0xfffffffc00fc7947 */ /* 0x000fc0000383ffff */
[----:B------:R-:W-:-:S00]  /*7ab0*/  NOP ;  /* 0x0000000000007918 */ /* 0x000fc00000000000 */
        /* <DEDUP_REMOVED lines=12> */
.L_x_139:


//--------------------- .nv.global.init           --------------------------
	.section	.nv.global.init,"aw",@progbits
.nv.global.init:
	.type		$str$27,@object
	.size		$str$27,($str$28 - $str$27)
$str$27:
        /*0000*/ 	.byte	0x28, 0x61, 0x64, 0x64, 0x72, 0x65, 0x73, 0x73, 0x20, 0x26, 0x20, 0x6d, 0x61, 0x73, 0x6b, 0x29
        /*0010*/ 	.byte	0x20, 0x3d, 0x3d, 0x20, 0x30, 0x00
	.type		$str$28,@object
	.size		$str$28,($str$26 - $str$28)
$str$28:
        /*0016*/ 	.byte	0x2f, 0x74, 0x6d, 0x70, 0x2f, 0x63, 0x75, 0x74, 0x6c, 0x61, 0x73, 0x73, 0x5f, 0x73, 0x77, 0x65
        /*0026*/ 	.byte	0x65, 0x70, 0x5f, 0x73, 0x72, 0x63, 0x2f, 0x69, 0x6e, 0x63, 0x6c, 0x75, 0x64, 0x65, 0x2f, 0x63
        /*0036*/ 	.byte	0x75, 0x74, 0x65, 0x2f, 0x70, 0x6f, 0x69, 0x6e, 0x74, 0x65, 0x72, 0x5f, 0x66, 0x6c, 0x61, 0x67
        /*0046*/ 	.byte	0x67, 0x65, 0x64, 0x2e, 0x68, 0x70, 0x70, 0x00
	.type		$str$26,@object
	.size		$str$26,($str$25 - $str$26)
$str$26:
        /*004e*/ 	.byte	0x2f, 0x74, 0x6d, 0x70, 0x2f, 0x63, 0x75, 0x74, 0x6c, 0x61, 0x73, 0x73, 0x5f, 0x73, 0x77, 0x65
        /*005e*/ 	.byte	0x65, 0x70, 0x5f, 0x73, 0x72, 0x63, 0x2f, 0x69, 0x6e, 0x63, 0x6c, 0x75, 0x64, 0x65, 0x2f, 0x63
        /*006e*/ 	.byte	0x75, 0x74, 0x65, 0x2f, 0x61, 0x74, 0x6f, 0x6d, 0x2f, 0x63, 0x6f, 0x70, 0x79, 0x5f, 0x74, 0x72
        /*007e*/ 	.byte	0x61, 0x69, 0x74, 0x73, 0x5f, 0x73, 0x6d, 0x31, 0x30, 0x30, 0x2e, 0x68, 0x70, 0x70, 0x00
	.type		$str$25,@object
	.size		$str$25,(__unnamed_1 - $str$25)
$str$25:
        /*008d*/ 	.byte	0x28, 0x28, 0x75, 0x69, 0x6e, 0x74, 0x33, 0x32, 0x5f, 0x74, 0x28, 0x74, 0x68, 0x72, 0x65, 0x61
        /*009d*/ 	.byte	0x64, 0x49, 0x64, 0x78, 0x2e, 0x78, 0x29, 0x20, 0x2f, 0x20, 0x33, 0x32, 0x29, 0x20, 0x25, 0x20
        /*00ad*/ 	.byte	0x34, 0x29, 0x20, 0x3d, 0x3d, 0x20, 0x28, 0x28, 0x28, 0x74, 0x6d, 0x65, 0x6d, 0x5f, 0x61, 0x64
        /*00bd*/ 	.byte	0x64, 0x72, 0x20, 0x3e, 0x3e, 0x20, 0x31, 0x36, 0x29, 0x20, 0x2f, 0x20, 0x33, 0x32, 0x29, 0x20
        /*00cd*/ 	.byte	0x25, 0x20, 0x34, 0x29, 0x00
	.type		__unnamed_1,@object
	.size		__unnamed_1,(__unnamed_2 - __unnamed_1)
__unnamed_1:
        /*00d2*/ 	.byte	0x61, 0x75, 0x74, 0x6f, 0x20, 0x63, 0x75, 0x74, 0x65, 0x3a, 0x3a, 0x61, 0x73, 0x5f, 0x70, 0x6f
        /* <DEDUP_REMOVED lines=24> */
        /*0262*/ 	.byte	0x3c, 0x34, 0x30, 0x39, 0x36, 0x3e, 0x3e, 0x3e, 0x3e, 0x5d, 0x00
	.type		__unnamed_2,@object
	.size		__unnamed_2,(.L_2 - __unnamed_2)
__unnamed_2:
        /* <DEDUP_REMOVED lines=40> */
        /*04ed*/ 	.byte	0x74, 0x65, 0x3a, 0x3a, 0x43, 0x3c, 0x30, 0x3e, 0x3e, 0x3e, 0x3e, 0x5d, 0x00
.L_2:


//--------------------- .nv.shared._ZN7cutlass13device_kernelINS_4gemm6kernel13GemmUniversalIN4cute5tupleIJiiiiEEENS1_10collective13CollectiveMmaINS1_35MainloopSm100TmaUmmaWarpSpecializedILi3ELi2ELi4ENS5_IJNS4_1CILi1EEESB_SB_EEEEENS5_IJNSA_ILi64EEENSA_ILi128EEESF_EEENS_12float_e5m2_tENS5_IJlSB_lEEESH_SI_NS4_8TiledMMAINS4_8MMA_AtomIJNS4_10MMA_TraitsINS4_19SM100_MMA_F8F6F4_SSEJSH_SH_fSE_SF_NS4_17integral_constantINS4_4UMMA5MajorELSP_0EEESQ_NSN_INSO_7ScaleInELSR_0EEESS_EEEEEENS4_6LayoutISC_NS5_IJNSA_ILi0EEESW_SW_EEEEENS5_IJNS4_10UnderscoreESZ_SZ_EEEEENS4_13SM90_TMA_LOADENS4_14ComposedLayoutINS4_7SwizzleILi3ELi4ELi3EEENS4_18smem_ptr_flag_bitsILi8EEENSV_INS5_IJNSA_ILi8EEESF_EEENS5_IJSF_SB_EEEEEEEvNS4_8identityES12_S1C_vS1D_EENS_8epilogue10collective18CollectiveEpilogueINS1F_23Sm100TmaWarpSpecializedILi2ELi2ELi32ELb0ELb0EEEJSG_NS5_IJNSV_ISE_SB_EES1K_EEESH_SI_SH_SI_NS1F_6fusion15FusionCallbacksIS1J_NS1M_17LinearCombinationISH_fSH_fLNS_15FloatRoundStyleE2EEESG_S1L_JEEENS4_5SM1004TMEM4LOAD26SM100_TMEM_LOAD_16dp32b32xES12_NS13_INS14_ILi2ELi4ELi3EEES17_NSV_INS5_IJS18_SE_EEENS5_IJSE_SB_EEEEEEENS4_39AutoVectorizingCopyWithAssumedAlignmentILi128EEENS4_14SM90_TMA_STOREES20_S22_S22_EEEvvEEEEvNT_6ParamsE --------------------------
	.section	.nv.shared._ZN7cutlass13device_kernelINS_4gemm6kernel13GemmUniversalIN4cute5tupleIJiiiiEEENS1_10collective13CollectiveMmaINS1_35MainloopSm100TmaUmmaWarpSpecializedILi3ELi2ELi4ENS5_IJNS4_1CILi1EEESB_SB_EEEEENS5_IJNSA_ILi64EEENSA_ILi128EEESF_EEENS_12float_e5m2_tENS5_IJlSB_lEEESH_SI_NS4_8TiledMMAINS4_8MMA_AtomIJNS4_10MMA_TraitsINS4_19SM100_MMA_F8F6F4_SSEJSH_SH_fSE_SF_NS4_17integral_constantINS4_4UMMA5MajorELSP_0EEESQ_NSN_INSO_7ScaleInELSR_0EEESS_EEEEEENS4_6LayoutISC_NS5_IJNSA_ILi0EEESW_SW_EEEEENS5_IJNS4_10UnderscoreESZ_SZ_EEEEENS4_13SM90_TMA_LOADENS4_14ComposedLayoutINS4_7SwizzleILi3ELi4ELi3EEENS4_18smem_ptr_flag_bitsILi8EEENSV_INS5_IJNSA_ILi8EEESF_EEENS5_IJSF_SB_EEEEEEEvNS4_8identityES12_S1C_vS1D_EENS_8epilogue10collective18CollectiveEpilogueINS1F_23Sm100TmaWarpSpecializedILi2ELi2ELi32ELb0ELb0EEEJSG_NS5_IJNSV_ISE_SB_EES1K_EEESH_SI_SH_SI_NS1F_6fusion15FusionCallbacksIS1J_NS1M_17LinearCombinationISH_fSH_fLNS_15FloatRoundStyleE2EEESG_S1L_JEEENS4_5SM1004TMEM4LOAD26SM100_TMEM_LOAD_16dp32b32xES12_NS13_INS14_ILi2ELi4ELi3EEES17_NSV_INS5_IJS18_SE_EEENS5_IJSE_SB_EEEEEEENS4_39AutoVectorizingCopyWithAssumedAlignmentILi128EEENS4_14SM90_TMA_STOREES20_S22_S22_EEEvvEEEEvNT_6ParamsE,"aw",@nobits
	.sectionflags	@""
	.align	16
	.zero		1024


//--------------------- .nv.shared.reserved.0     --------------------------
	.section	.nv.shared.reserved.0,"aw",@nobits
	.weak		__nv_reservedSMEM_offset_0_alias
	.size		__nv_reservedSMEM_offset_0_alias, 0, 64
	.other		__nv_reservedSMEM_offset_0_alias,@"STO_CUDA_RESERVED_SHARED STV_DEFAULT"
__nv_reservedSMEM_offset_0_alias:
	.zero		0
.nv.shared.reserved.0:
	.zero		64
	.weak		__nv_reservedSMEM_tcgen05_partition
	.type		__nv_reservedSMEM_tcgen05_partition,@object
	.size		__nv_reservedSMEM_tcgen05_partition,(.L_0 - __nv_reservedSMEM_tcgen05_partition)
__nv_reservedSMEM_tcgen05_partition:
	.zero		32
.L_0:


//--------------------- .nv.global                --------------------------
	.section	.nv.global,"aw",@nobits
.nv.global:
	.type		_ZN39_INTERNAL_e9e63ad9_4_k_cu_75db968d_90104cute1_E,@object
	.size		_ZN39_INTERNAL_e9e63ad9_4_k_cu_75db968d_90104cute1_E,(_ZN39_INTERNAL_e9e63ad9_4_k_cu_75db968d_90104cuda3std3__45__cpo6cbeginE - _ZN39_INTERNAL_e9e63ad9_4_k_cu_75db968d_90104cute1_E)
_ZN39_INTERNAL_e9e63ad9_4_k_cu_75db968d_90104cute1_E:
	.zero		1
	.type		_ZN39_INTERNAL_e9e63ad9_4_k_cu_75db968d_90104cuda3std3__45__cpo6cbeginE,@object
	.size		_ZN39_INTERNAL_e9e63ad9_4_k_cu_75db968d_90104cuda3std3__45__cpo6cbeginE,(_ZN39_INTERNAL_e9e63ad9_4_k_cu_75db968d_90104cuda3std3__48in_placeE - _ZN39_INTERNAL_e9e63ad9_4_k_cu_75db968d_90104cuda3std3__45__cpo6cbeginE)
_ZN39_INTERNAL_e9e63ad9_4_k_cu_75db968d_90104cuda3std3__45__cpo6cbeginE:
	.zero		1
	.type		_ZN39_INTERNAL_e9e63ad9_4_k_cu_75db968d_90104cuda3std3__48in_placeE,@object
	.size		_ZN39_INTERNAL_e9e63ad9_4_k_cu_75db968d_90104cuda3std3__48in_placeE,(_ZN39_INTERNAL_e9e63ad9_4_k_cu_75db968d_90104cuda3std6ranges3__45__cpo9iter_moveE - _ZN39_INTERNAL_e9e63ad9_4_k_cu_75db968d_90104cuda3std3__48in_placeE)
_ZN39_INTERNAL_e9e63ad9_4_k_cu_75db968d_90104cuda3std3__48in_placeE:
	.zero		1
	.type		_ZN39_INTERNAL_e9e63ad9_4_k_cu_75db968d_90104cuda3std6ranges3__45__cpo9iter_moveE,@object
	.size		_ZN39_INTERNAL_e9e63ad9_4_k_cu_75db968d_90104cuda3std6ranges3__45__cpo9iter_moveE,(_ZN39_INTERNAL_e9e63ad9_4_k_cu_75db968d_90104cuda3std3__45__cpo5beginE - _ZN39_INTERNAL_e9e63ad9_4_k_cu_75db968d_90104cuda3std6ranges3__45__cpo9iter_moveE)
_ZN39_INTERNAL_e9e63ad9_4_k_cu_75db968d_90104cuda3std6ranges3__45__cpo9iter_moveE:
	.zero		1
	.type		_ZN39_INTERNAL_e9e63ad9_4_k_cu_75db968d_90104cuda3std3__45__cpo5beginE,@object
	.size		_ZN39_INTERNAL_e9e63ad9_4_k_cu_75db968d_90104cuda3std3__45__cpo5beginE,(_ZN39_INTERNAL_e9e63ad9_4_k_cu_75db968d_90104cuda3std3__441_GLOBAL__N__e9e63ad9_4_k_cu_75db968d_90106ignoreE - _ZN39_INTERNAL_e9e63ad9_4_k_cu_75db968d_90104cuda3std3__45__cpo5beginE)
_ZN39_INTERNAL_e9e63ad9_4_k_cu_75db968d_90104cuda3std3__45__cpo5beginE:
	.zero		1
	.type		_ZN39_INTERNAL_e9e63ad9_4_k_cu_75db968d_90104cuda3std3__441_GLOBAL__N__e9e63ad9_4_k_cu_75db968d_90106ignoreE,@object
	.size		_ZN39_INTERNAL_e9e63ad9_4_k_cu_75db968d_90104cuda3std3__441_GLOBAL__N__e9e63ad9_4_k_cu_75db968d_90106ignoreE,(_ZN39_INTERNAL_e9e63ad9_4_k_cu_75db968d_90104cute7productE - _ZN39_INTERNAL_e9e63ad9_4_k_cu_75db968d_90104cuda3std3__441_GLOBAL__N__e9e63ad9_4_k_cu_75db968d_90106ignoreE)
_ZN39_INTERNAL_e9e63ad9_4_k_cu_75db968d_90104cuda3std3__441_GLOBAL__N__e9e63ad9_4_k_cu_75db968d_90106ignoreE:
	.zero		1
	.type		_ZN39_INTERNAL_e9e63ad9_4_k_cu_75db968d_90104cute7productE,@object
	.size		_ZN39_INTERNAL_e9e63ad9_4_k_cu_75db968d_90104cute7productE,(_ZN39_INTERNAL_e9e63ad9_4_k_cu_75db968d_90104cuda3std3__45__cpo3endE - _ZN39_INTERNAL_e9e63ad9_4_k_cu_75db968d_90104cute7productE)
_ZN39_INTERNAL_e9e63ad9_4_k_cu_75db968d_90104cute7productE:
	.zero		1
	.type		_ZN39_INTERNAL_e9e63ad9_4_k_cu_75db968d_90104cuda3std3__45__cpo3endE,@object
	.size		_ZN39_INTERNAL_e9e63ad9_4_k_cu_75db968d_90104cuda3std3__45__cpo3endE,(_ZN39_INTERNAL_e9e63ad9_4_k_cu_75db968d_90104cuda3std3__419piecewise_constructE - _ZN39_INTERNAL_e9e63ad9_4_k_cu_75db968d_90104cuda3std3__45__cpo3endE)
_ZN39_INTERNAL_e9e63ad9_4_k_cu_75db968d_90104cuda3std3__45__cpo3endE:
	.zero		1
	.type		_ZN39_INTERNAL_e9e63ad9_4_k_cu_75db968d_90104cuda3std3__419piecewise_constructE,@object
	.size		_ZN39_INTERNAL_e9e63ad9_4_k_cu_75db968d_90104cuda3std3__419piecewise_constructE,(_ZN39_INTERNAL_e9e63ad9_4_k_cu_75db968d_90104cuda3std3__45__cpo4cendE - _ZN39_INTERNAL_e9e63ad9_4_k_cu_75db968d_90104cuda3std3__419piecewise_constructE)
_ZN39_INTERNAL_e9e63ad9_4_k_cu_75db968d_90104cuda3std3__419piecewise_constructE:
	.zero		1
	.type		_ZN39_INTERNAL_e9e63ad9_4_k_cu_75db968d_90104cuda3std3__45__cpo4cendE,@object
	.size		_ZN39_INTERNAL_e9e63ad9_4_k_cu_75db968d_90104cuda3std3__45__cpo4cendE,(_ZN39_INTERNAL_e9e63ad9_4_k_cu_75db968d_90104cuda3std6ranges3__45__cpo4swapE - _ZN39_INTERNAL_e9e63ad9_4_k_cu_75db968d_90104cuda3std3__45__cpo4cendE)
_ZN39_INTERNAL_e9e63ad9_4_k_cu_75db968d_90104cuda3std3__45__cpo4cendE:
	.zero		1
	.type		_ZN39_INTERNAL_e9e63ad9_4_k_cu_75db968d_90104cuda3std6ranges3__45__cpo4swapE,@object
	.size		_ZN39_INTERNAL_e9e63ad9_4_k_cu_75db968d_90104cuda3std6ranges3__45__cpo4swapE,(.L_10 - _ZN39_INTERNAL_e9e63ad9_4_k_cu_75db968d_90104cuda3std6ranges3__45__cpo4swapE)
_ZN39_INTERNAL_e9e63ad9_4_k_cu_75db968d_90104cuda3std6ranges3__45__cpo4swapE:
	.zero		1
.L_10:


//--------------------- .nv.constant0._ZN7cutlass13device_kernelINS_4gemm6kernel13GemmUniversalIN4cute5tupleIJiiiiEEENS1_10collective13CollectiveMmaINS1_35MainloopSm100TmaUmmaWarpSpecializedILi3ELi2ELi4ENS5_IJNS4_1CILi1EEESB_SB_EEEEENS5_IJNSA_ILi64EEENSA_ILi128EEESF_EEENS_12float_e5m2_tENS5_IJlSB_lEEESH_SI_NS4_8TiledMMAINS4_8MMA_AtomIJNS4_10MMA_TraitsINS4_19SM100_MMA_F8F6F4_SSEJSH_SH_fSE_SF_NS4_17integral_constantINS4_4UMMA5MajorELSP_0EEESQ_NSN_INSO_7ScaleInELSR_0EEESS_EEEEEENS4_6LayoutISC_NS5_IJNSA_ILi0EEESW_SW_EEEEENS5_IJNS4_10UnderscoreESZ_SZ_EEEEENS4_13SM90_TMA_LOADENS4_14ComposedLayoutINS4_7SwizzleILi3ELi4ELi3EEENS4_18smem_ptr_flag_bitsILi8EEENSV_INS5_IJNSA_ILi8EEESF_EEENS5_IJSF_SB_EEEEEEEvNS4_8identityES12_S1C_vS1D_EENS_8epilogue10collective18CollectiveEpilogueINS1F_23Sm100TmaWarpSpecializedILi2ELi2ELi32ELb0ELb0EEEJSG_NS5_IJNSV_ISE_SB_EES1K_EEESH_SI_SH_SI_NS1F_6fusion15FusionCallbacksIS1J_NS1M_17LinearCombinationISH_fSH_fLNS_15FloatRoundStyleE2EEESG_S1L_JEEENS4_5SM1004TMEM4LOAD26SM100_TMEM_LOAD_16dp32b32xES12_NS13_INS14_ILi2ELi4ELi3EEES17_NSV_INS5_IJS18_SE_EEENS5_IJSE_SB_EEEEEEENS4_39AutoVectorizingCopyWithAssumedAlignmentILi128EEENS4_14SM90_TMA_STOREES20_S22_S22_EEEvvEEEEvNT_6ParamsE --------------------------
	.section	.nv.constant0._ZN7cutlass13device_kernelINS_4gemm6kernel13GemmUniversalIN4cute5tupleIJiiiiEEENS1_10collective13CollectiveMmaINS1_35MainloopSm100TmaUmmaWarpSpecializedILi3ELi2ELi4ENS5_IJNS4_1CILi1EEESB_SB_EEEEENS5_IJNSA_ILi64EEENSA_ILi128EEESF_EEENS_12float_e5m2_tENS5_IJlSB_lEEESH_SI_NS4_8TiledMMAINS4_8MMA_AtomIJNS4_10MMA_TraitsINS4_19SM100_MMA_F8F6F4_SSEJSH_SH_fSE_SF_NS4_17integral_constantINS4_4UMMA5MajorELSP_0EEESQ_NSN_INSO_7ScaleInELSR_0EEESS_EEEEEENS4_6LayoutISC_NS5_IJNSA_ILi0EEESW_SW_EEEEENS5_IJNS4_10UnderscoreESZ_SZ_EEEEENS4_13SM90_TMA_LOADENS4_14ComposedLayoutINS4_7SwizzleILi3ELi4ELi3EEENS4_18smem_ptr_flag_bitsILi8EEENSV_INS5_IJNSA_ILi8EEESF_EEENS5_IJSF_SB_EEEEEEEvNS4_8identityES12_S1C_vS1D_EENS_8epilogue10collective18CollectiveEpilogueINS1F_23Sm100TmaWarpSpecializedILi2ELi2ELi32ELb0ELb0EEEJSG_NS5_IJNSV_ISE_SB_EES1K_EEESH_SI_SH_SI_NS1F_6fusion15FusionCallbacksIS1J_NS1M_17LinearCombinationISH_fSH_fLNS_15FloatRoundStyleE2EEESG_S1L_JEEENS4_5SM1004TMEM4LOAD26SM100_TMEM_LOAD_16dp32b32xES12_NS13_INS14_ILi2ELi4ELi3EEES17_NSV_INS5_IJS18_SE_EEENS5_IJSE_SB_EEEEEEENS4_39AutoVectorizingCopyWithAssumedAlignmentILi128EEENS4_14SM90_TMA_STOREES20_S22_S22_EEEvvEEEEvNT_6ParamsE,"a",@progbits
	.sectionflags	@""
	.align	4
.nv.constant0._ZN7cutlass13device_kernelINS_4gemm6kernel13GemmUniversalIN4cute5tupleIJiiiiEEENS1_10collective13CollectiveMmaINS1_35MainloopSm100TmaUmmaWarpSpecializedILi3ELi2ELi4ENS5_IJNS4_1CILi1EEESB_SB_EEEEENS5_IJNSA_ILi64EEENSA_ILi128EEESF_EEENS_12float_e5m2_tENS5_IJlSB_lEEESH_SI_NS4_8TiledMMAINS4_8MMA_AtomIJNS4_10MMA_TraitsINS4_19SM100_MMA_F8F6F4_SSEJSH_SH_fSE_SF_NS4_17integral_constantINS4_4UMMA5MajorELSP_0EEESQ_NSN_INSO_7ScaleInELSR_0EEESS_EEEEEENS4_6LayoutISC_NS5_IJNSA_ILi0EEESW_SW_EEEEENS5_IJNS4_10UnderscoreESZ_SZ_EEEEENS4_13SM90_TMA_LOADENS4_14ComposedLayoutINS4_7SwizzleILi3ELi4ELi3EEENS4_18smem_ptr_flag_bitsILi8EEENSV_INS5_IJNSA_ILi8EEESF_EEENS5_IJSF_SB_EEEEEEEvNS4_8identityES12_S1C_vS1D_EENS_8epilogue10collective18CollectiveEpilogueINS1F_23Sm100TmaWarpSpecializedILi2ELi2ELi32ELb0ELb0EEEJSG_NS5_IJNSV_ISE_SB_EES1K_EEESH_SI_SH_SI_NS1F_6fusion15FusionCallbacksIS1J_NS1M_17LinearCombinationISH_fSH_fLNS_15FloatRoundStyleE2EEESG_S1L_JEEENS4_5SM1004TMEM4LOAD26SM100_TMEM_LOAD_16dp32b32xES12_NS13_INS14_ILi2ELi4ELi3EEES17_NSV_INS5_IJS18_SE_EEENS5_IJSE_SB_EEEEEEENS4_39AutoVectorizingCopyWithAssumedAlignmentILi128EEENS4_14SM90_TMA_STOREES20_S22_S22_EEEvvEEEEvNT_6ParamsE:
	.zero		2944


//--------------------- SYMBOLS --------------------------

	.type		.nv.reservedSmem.offset0,@object
	.size		.nv.reservedSmem.offset0,0x4
	.type		.nv.reservedSmem.cap,@object
	.size		.nv.reservedSmem.cap,0x4
	.type		__assertfail,@function
